def matmul_kernel(
    a_ptr,
    b_ptr,
    c_ptr,
    M,
    N,
    K,
    stride_am,
    stride_ak,
    stride_bk,
    stride_bn,
    stride_cm,
    stride_cn,
    BLOCK_M: tl.constexpr,
    BLOCK_N: tl.constexpr,
    BLOCK_K: tl.constexpr,
    GROUP_M: tl.constexpr,
):
    pid = tl.program_id(axis=0)
    num_pid_m = tl.cdiv(M, BLOCK_M)
    num_pid_n = tl.cdiv(N, BLOCK_N)
    num_pid_in_group = GROUP_M * num_pid_n
    group_id = pid // num_pid_in_group
    first_pid_m = group_id * GROUP_M
    group_size_m = min(num_pid_m - first_pid_m, GROUP_M)
    pid_m = first_pid_m + ((pid % num_pid_in_group) % group_size_m)
    pid_n = (pid % num_pid_in_group) // group_size_m

    offs_am = (pid_m * BLOCK_M + tl.arange(0, BLOCK_M)) % M
    offs_bn = (pid_n * BLOCK_N + tl.arange(0, BLOCK_N)) % N
    offs_k = tl.arange(0, BLOCK_K)
    a_ptrs = a_ptr + offs_am[:, None] * stride_am + offs_k[None, :] * stride_ak
    b_ptrs = b_ptr + offs_k[:, None] * stride_bk + offs_bn[None, :] * stride_bn

    acc = tl.zeros((BLOCK_M, BLOCK_N), dtype=tl.float32)
    for kk in range(0, tl.cdiv(K, BLOCK_K)):
        a = tl.load(a_ptrs, mask=offs_k[None, :] < K - kk * BLOCK_K, other=0.0)
        b = tl.load(b_ptrs, mask=offs_k[:, None] < K - kk * BLOCK_K, other=0.0)
        acc = tl.dot(a, b, acc)
        a_ptrs += BLOCK_K * stride_ak
        b_ptrs += BLOCK_K * stride_bk

    c = acc.to(c_ptr.dtype.element_ty)
    offs_cm = pid_m * BLOCK_M + tl.arange(0, BLOCK_M)
    offs_cn = pid_n * BLOCK_N + tl.arange(0, BLOCK_N)
    c_ptrs = c_ptr + offs_cm[:, None] * stride_cm + offs_cn[None, :] * stride_cn
    mask = (offs_cm[:, None] < M) & (offs_cn[None, :] < N)
    tl.store(c_ptrs, c, mask=mask)

# config = {"BLOCK_K": 32, "BLOCK_M": 64, "BLOCK_N": 32, "GROUP_M": 8, "arch": "sm_90", "dtype": "bf16", "num_ctas": 1, "num_stages": 2, "num_warps": 2}
# arch = sm_90


// ===== COMPILED SASS (sm_90a) =====

	.target	sm_90a

	.elftype	@"ET_EXEC"


//--------------------- .note.nv.tkinfo           --------------------------
	.section	.note.nv.tkinfo,"",@"SHT_NOTE"
	.sectionflags	@"SHF_NOTE_NV_TKINFO"
	.tkinfo
        /*0018*/ 	.word	0x00000002
        /*0030*/ 	.string	""
        /*0030*/ 	.string	"ptxas"
        /*0030*/ 	.string	"Cuda compilation tools, release 13.0, V13.0.88"
        /*0030*/ 	.string	"Build cuda_13.0.r13.0/compiler.36424714_0"
        /*0030*/ 	.string	"-v  -suppress-debug-info  -lineinfo  -arch sm_90a "



//--------------------- .note.nv.cuinfo           --------------------------
	.section	.note.nv.cuinfo,"",@"SHT_NOTE"
	.sectionflags	@"SHF_NOTE_NV_CUINFO"
        /*0018*/ 	.short	0x0002
        /*001a*/ 	.short	0x005a
        /*001c*/ 	.short	0x0082
	.zero		2


//--------------------- .nv.info                  --------------------------
	.section	.nv.info,"",@"SHT_CUDA_INFO"
	.align	4


	//----- nvinfo : EIATTR_REGCOUNT
	.align		4
        /*0000*/ 	.byte	0x04, 0x2f
        /*0002*/ 	.short	(.L_1 - .L_0)
	.align		4
.L_0:
        /*0004*/ 	.word	index@(matmul_kernel)
        /*0008*/ 	.word	0x00000080


	//----- nvinfo : EIATTR_FRAME_SIZE
	.align		4
.L_1:
        /*000c*/ 	.byte	0x04, 0x11
        /*000e*/ 	.short	(.L_3 - .L_2)
	.align		4
.L_2:
        /*0010*/ 	.word	index@(matmul_kernel)
        /*0014*/ 	.word	0x00000000


	//----- nvinfo : EIATTR_MIN_STACK_SIZE
	.align		4
.L_3:
        /*0018*/ 	.byte	0x04, 0x12
        /*001a*/ 	.short	(.L_5 - .L_4)
	.align		4
.L_4:
        /*001c*/ 	.word	index@(matmul_kernel)
        /*0020*/ 	.word	0x00000000
.L_5:


//--------------------- .nv.compat                --------------------------
	.section	.nv.compat,"",@"SHT_CUDA_COMPAT_INFO"
	.align	4
        /*0000*/ 	.byte	0x02, 0x09, 0x01, 0x00, 0x02, 0x02, 0x01, 0x00, 0x02, 0x05, 0x05, 0x00, 0x03, 0x07, 0x01, 0x01
        /*0010*/ 	.byte	0x02, 0x03, 0x00, 0x00, 0x02, 0x06, 0x01, 0x00, 0x04, 0x0b, 0x08, 0x00, 0x00, 0x00, 0x00, 0x00
        /*0020*/ 	.byte	0x00, 0x00, 0x00, 0x00


//--------------------- .nv.info.matmul_kernel    --------------------------
	.section	.nv.info.matmul_kernel,"",@"SHT_CUDA_INFO"
	.sectionflags	@""
	.align	4


	//----- nvinfo : EIATTR_CUDA_API_VERSION
	.align		4
        /*0000*/ 	.byte	0x04, 0x37
        /*0002*/ 	.short	(.L_7 - .L_6)
.L_6:
        /*0004*/ 	.word	0x00000082


	//----- nvinfo : EIATTR_KPARAM_INFO
	.align		4
.L_7:
        /*0008*/ 	.byte	0x04, 0x17
        /*000a*/ 	.short	(.L_9 - .L_8)
.L_8:
        /*000c*/ 	.word	0x00000000
        /*0010*/ 	.short	0x000d
        /*0012*/ 	.short	0x0048
        /*0014*/ 	.byte	0x00, 0xf4, 0x21, 0x00


	//----- nvinfo : EIATTR_KPARAM_INFO
	.align		4
.L_9:
        /*0018*/ 	.byte	0x04, 0x17
        /*001a*/ 	.short	(.L_11 - .L_10)
.L_10:
        /*001c*/ 	.word	0x00000000
        /*0020*/ 	.short	0x000c
        /*0022*/ 	.short	0x0040
        /*0024*/ 	.byte	0x00, 0xf4, 0x21, 0x00


	//----- nvinfo : EIATTR_KPARAM_INFO
	.align		4
.L_11:
        /*0028*/ 	.byte	0x04, 0x17
        /*002a*/ 	.short	(.L_13 - .L_12)
.L_12:
        /*002c*/ 	.word	0x00000000
        /*0030*/ 	.short	0x000b
        /*0032*/ 	.short	0x0038
        /*0034*/ 	.byte	0x00, 0xf0, 0x11, 0x00


	//----- nvinfo : EIATTR_KPARAM_INFO
	.align		4
.L_13:
        /*0038*/ 	.byte	0x04, 0x17
        /*003a*/ 	.short	(.L_15 - .L_14)
.L_14:
        /*003c*/ 	.word	0x00000000
        /*0040*/ 	.short	0x000a
        /*0042*/ 	.short	0x0034
        /*0044*/ 	.byte	0x00, 0xf0, 0x11, 0x00


	//----- nvinfo : EIATTR_KPARAM_INFO
	.align		4
.L_15:
        /*0048*/ 	.byte	0x04, 0x17
        /*004a*/ 	.short	(.L_17 - .L_16)
.L_16:
        /*004c*/ 	.word	0x00000000
        /*0050*/ 	.short	0x0009
        /*0052*/ 	.short	0x0030
        /*0054*/ 	.byte	0x00, 0xf0, 0x11, 0x00


	//----- nvinfo : EIATTR_KPARAM_INFO
	.align		4
.L_17:
        /*0058*/ 	.byte	0x04, 0x17
        /*005a*/ 	.short	(.L_19 - .L_18)
.L_18:
        /*005c*/ 	.word	0x00000000
        /*0060*/ 	.short	0x0008
        /*0062*/ 	.short	0x002c
        /*0064*/ 	.byte	0x00, 0xf0, 0x11, 0x00


	//----- nvinfo : EIATTR_KPARAM_INFO
	.align		4
.L_19:
        /*0068*/ 	.byte	0x04, 0x17
        /*006a*/ 	.short	(.L_21 - .L_20)
.L_20:
        /*006c*/ 	.word	0x00000000
        /*0070*/ 	.short	0x0007
        /*0072*/ 	.short	0x0028
        /*0074*/ 	.byte	0x00, 0xf0, 0x11, 0x00


	//----- nvinfo : EIATTR_KPARAM_INFO
	.align		4
.L_21:
        /*0078*/ 	.byte	0x04, 0x17
        /*007a*/ 	.short	(.L_23 - .L_22)
.L_22:
        /*007c*/ 	.word	0x00000000
        /*0080*/ 	.short	0x0006
        /*0082*/ 	.short	0x0024
        /*0084*/ 	.byte	0x00, 0xf0, 0x11, 0x00


	//----- nvinfo : EIATTR_KPARAM_INFO
	.align		4
.L_23:
        /*0088*/ 	.byte	0x04, 0x17
        /*008a*/ 	.short	(.L_25 - .L_24)
.L_24:
        /*008c*/ 	.word	0x00000000
        /*0090*/ 	.short	0x0005
        /*0092*/ 	.short	0x0020
        /*0094*/ 	.byte	0x00, 0xf0, 0x11, 0x00


	//----- nvinfo : EIATTR_KPARAM_INFO
	.align		4
.L_25:
        /*0098*/ 	.byte	0x04, 0x17
        /*009a*/ 	.short	(.L_27 - .L_26)
.L_26:
        /*009c*/ 	.word	0x00000000
        /*00a0*/ 	.short	0x0004
        /*00a2*/ 	.short	0x001c
        /*00a4*/ 	.byte	0x00, 0xf0, 0x11, 0x00


	//----- nvinfo : EIATTR_KPARAM_INFO
	.align		4
.L_27:
        /*00a8*/ 	.byte	0x04, 0x17
        /*00aa*/ 	.short	(.L_29 - .L_28)
.L_28:
        /*00ac*/ 	.word	0x00000000
        /*00b0*/ 	.short	0x0003
        /*00b2*/ 	.short	0x0018
        /*00b4*/ 	.byte	0x00, 0xf0, 0x11, 0x00


	//----- nvinfo : EIATTR_KPARAM_INFO
	.align		4
.L_29:
        /*00b8*/ 	.byte	0x04, 0x17
        /*00ba*/ 	.short	(.L_31 - .L_30)
.L_30:
        /*00bc*/ 	.word	0x00000000
        /*00c0*/ 	.short	0x0002
        /*00c2*/ 	.short	0x0010
        /*00c4*/ 	.byte	0x00, 0xf4, 0x21, 0x00


	//----- nvinfo : EIATTR_KPARAM_INFO
	.align		4
.L_31:
        /*00c8*/ 	.byte	0x04, 0x17
        /*00ca*/ 	.short	(.L_33 - .L_32)
.L_32:
        /*00cc*/ 	.word	0x00000000
        /*00d0*/ 	.short	0x0001
        /*00d2*/ 	.short	0x0008
        /*00d4*/ 	.byte	0x00, 0xf4, 0x21, 0x00


	//----- nvinfo : EIATTR_KPARAM_INFO
	.align		4
.L_33:
        /*00d8*/ 	.byte	0x04, 0x17
        /*00da*/ 	.short	(.L_35 - .L_34)
.L_34:
        /*00dc*/ 	.word	0x00000000
        /*00e0*/ 	.short	0x0000
        /*00e2*/ 	.short	0x0000
        /*00e4*/ 	.byte	0x00, 0xf4, 0x21, 0x00


	//----- nvinfo : EIATTR_SPARSE_MMA_MASK
	.align		4
.L_35:
        /*00e8*/ 	.byte	0x03, 0x50
        /*00ea*/ 	.short	0x0000


	//----- nvinfo : EIATTR_MAXREG_COUNT
	.align		4
        /*00ec*/ 	.byte	0x03, 0x1b
        /*00ee*/ 	.short	0x00ff


	//----- nvinfo : EIATTR_NUM_BARRIERS
	.align		4
        /*00f0*/ 	.byte	0x02, 0x4c
        /*00f2*/ 	.byte	0x01
	.zero		1


	//----- nvinfo : EIATTR_MERCURY_ISA_VERSION
	.align		4
        /*00f4*/ 	.byte	0x03, 0x5f
        /*00f6*/ 	.short	0x0101


	//----- nvinfo : EIATTR_EXIT_INSTR_OFFSETS
	.align		4
        /*00f8*/ 	.byte	0x04, 0x1c
        /*00fa*/ 	.short	(.L_37 - .L_36)


	//   ....[0]....
.L_36:
        /*00fc*/ 	.word	0x000040f0


	//   ....[1]....
        /*0100*/ 	.word	0x00004120


	//----- nvinfo : EIATTR_REQNTID
	.align		4
.L_37:
        /*0104*/ 	.byte	0x04, 0x10
        /*0106*/ 	.short	(.L_39 - .L_38)
.L_38:
        /*0108*/ 	.word	0x00000040
        /*010c*/ 	.word	0x00000001
        /*0110*/ 	.word	0x00000001


	//----- nvinfo : EIATTR_CBANK_PARAM_SIZE
	.align		4
.L_39:
        /*0114*/ 	.byte	0x03, 0x19
        /*0116*/ 	.short	0x0050


	//----- nvinfo : EIATTR_PARAM_CBANK
	.align		4
        /*0118*/ 	.byte	0x04, 0x0a
        /*011a*/ 	.short	(.L_41 - .L_40)
	.align		4
.L_40:
        /*011c*/ 	.word	index@(.nv.constant0.matmul_kernel)
        /*0120*/ 	.short	0x0210
        /*0122*/ 	.short	0x0050


	//----- nvinfo : EIATTR_SW_WAR
	.align		4
.L_41:
        /*0124*/ 	.byte	0x04, 0x36
        /*0126*/ 	.short	(.L_43 - .L_42)
.L_42:
        /*0128*/ 	.word	0x00000008
.L_43:


//--------------------- .nv.callgraph             --------------------------
	.section	.nv.callgraph,"",@"SHT_CUDA_CALLGRAPH"
	.align	4
	.sectionentsize	8
	.align		4
        /*0000*/ 	.word	0x00000000
	.align		4
        /*0004*/ 	.word	0xffffffff
	.align		4
        /*0008*/ 	.word	0x00000000
	.align		4
        /*000c*/ 	.word	0xfffffffe
	.align		4
        /*0010*/ 	.word	0x00000000
	.align		4
        /*0014*/ 	.word	0xfffffffd
	.align		4
        /*0018*/ 	.word	0x00000000
	.align		4
        /*001c*/ 	.word	0xfffffffc


//--------------------- .text.matmul_kernel       --------------------------
	.section	.text.matmul_kernel,"ax",@progbits
	.align	128
        .global         matmul_kernel
        .type           matmul_kernel,@function
        .size           matmul_kernel,(.L_x_3 - matmul_kernel)
        .other          matmul_kernel,@"STO_CUDA_ENTRY STV_DEFAULT"
matmul_kernel:
.text.matmul_kernel:
[----:B------:R-:W-:Y:S08]  /*0000*/  LDC R1, c[0x0][0x28] ;  /* 0x00000a00ff017b82 */ /* 0x000ff00000000800 */
[----:B------:R-:W0:Y:S01]  /*0010*/  LDC.64 R14, c[0x0][0x228] ;  /* 0x00008a00ff0e7b82 */ /* 0x000e220000000a00 */
[----:B------:R-:W1:Y:S01]  /*0020*/  S2R R5, SR_CTAID.X ;  /* 0x0000000000057919 */ /* 0x000e620000002500 */
[----:B------:R-:W-:Y:S01]  /*0030*/  ULDC UR4, c[0x0][0x230] ;  /* 0x00008c0000047ab9 */ /* 0x000fe20000000800 */
[----:B------:R-:W-:Y:S01]  /*0040*/  UMOV UR5, 0x400 ;  /* 0x0000040000057882 */ /* 0x000fe20000000000 */
[----:B------:R-:W-:Y:S01]  /*0050*/  UIADD3 UR4, UR4, 0x1f, URZ ;  /* 0x0000001f04047890 */ /* 0x000fe2000fffe03f */
[----:B------:R-:W-:Y:S01]  /*0060*/  CS2R R56, SRZ ;  /* 0x0000000000387805 */ /* 0x000fe2000001ff00 */
[----:B------:R-:W-:Y:S01]  /*0070*/  ULDC.64 UR8, c[0x0][0x208] ;  /* 0x0000820000087ab9 */ /* 0x000fe20000000a00 */
[----:B------:R-:W-:Y:S01]  /*0080*/  CS2R R58, SRZ ;  /* 0x00000000003a7805 */ /* 0x000fe2000001ff00 */
[----:B------:R-:W2:Y:S01]  /*0090*/  S2UR UR6, SR_CgaCtaId ;  /* 0x00000000000679c3 */ /* 0x000ea20000008800 */
[----:B------:R-:W-:Y:S01]  /*00a0*/  UISETP.GE.AND UP0, UPT, UR4, 0x20, UPT ;  /* 0x000000200400788c */ /* 0x000fe2000bf06270 */
[----:B------:R-:W-:-:S02]  /*00b0*/  CS2R R52, SRZ ;  /* 0x0000000000347805 */ /* 0x000fc4000001ff00 */
[----:B------:R-:W-:Y:S02]  /*00c0*/  CS2R R54, SRZ ;  /* 0x0000000000367805 */ /* 0x000fe4000001ff00 */
[----:B------:R-:W-:Y:S02]  /*00d0*/  CS2R R48, SRZ ;  /* 0x0000000000307805 */ /* 0x000fe4000001ff00 */
[----:B------:R-:W-:Y:S02]  /*00e0*/  CS2R R50, SRZ ;  /* 0x0000000000327805 */ /* 0x000fe4000001ff00 */
[----:B------:R-:W-:Y:S02]  /*00f0*/  CS2R R16, SRZ ;  /* 0x0000000000107805 */ /* 0x000fe4000001ff00 */
[----:B------:R-:W-:Y:S01]  /*0100*/  CS2R R18, SRZ ;  /* 0x0000000000127805 */ /* 0x000fe2000001ff00 */
[----:B0-----:R-:W-:-:S05]  /*0110*/  VIADD R0, R15, 0x1f ;  /* 0x0000001f0f007836 */ /* 0x001fca0000000000 */
[----:B------:R-:W-:Y:S01]  /*0120*/  SHF.R.S32.HI R3, RZ, 0x1f, R0 ;  /* 0x0000001fff037819 */ /* 0x000fe20000011400 */
[----:B--2---:R-:W-:-:S03]  /*0130*/  ULEA UR5, UR6, UR5, 0x18 ;  /* 0x0000000506057291 */ /* 0x004fc6000f8ec03f */
[----:B------:R-:W-:Y:S02]  /*0140*/  LEA.HI R3, R3, R0, RZ, 0x5 ;  /* 0x0000000003037211 */ /* 0x000fe400078f28ff */
[----:B-1----:R-:W-:Y:S02]  /*0150*/  IABS R8, R5 ;  /* 0x0000000500087213 */ /* 0x002fe40000000000 */
[----:B------:R-:W-:-:S05]  /*0160*/  SHF.R.S32.HI R3, RZ, 0x5, R3 ;  /* 0x00000005ff037819 */ /* 0x000fca0000011403 */
[----:B------:R-:W-:-:S05]  /*0170*/  IMAD.SHL.U32 R4, R3, 0x8, RZ ;  /* 0x0000000803047824 */ /* 0x000fca00078e00ff */
[-C--:B------:R-:W-:Y:S02]  /*0180*/  IABS R7, R4.reuse ;  /* 0x0000000400077213 */ /* 0x080fe40000000000 */
[----:B------:R-:W-:Y:S02]  /*0190*/  IABS R10, R4 ;  /* 0x00000004000a7213 */ /* 0x000fe40000000000 */
[----:B------:R-:W0:Y:S08]  /*01a0*/  I2F.RP R0, R7 ;  /* 0x0000000700007306 */ /* 0x000e300000209400 */
[----:B0-----:R-:W0:Y:S02]  /*01b0*/  MUFU.RCP R0, R0 ;  /* 0x0000000000007308 */ /* 0x001e240000001000 */
[----:B0-----:R-:W-:-:S02]  /*01c0*/  VIADD R2, R0, 0xffffffe ;  /* 0x0ffffffe00027836 */ /* 0x001fc40000000000 */
[----:B------:R-:W-:-:S04]  /*01d0*/  IMAD.MOV R0, RZ, RZ, -R10 ;  /* 0x000000ffff007224 */ /* 0x000fc800078e0a0a */
[----:B------:R0:W1:Y:S02]  /*01e0*/  F2I.FTZ.U32.TRUNC.NTZ R3, R2 ;  /* 0x0000000200037305 */ /* 0x000064000021f000 */
[----:B0-----:R-:W-:Y:S02]  /*01f0*/  IMAD.MOV.U32 R2, RZ, RZ, RZ ;  /* 0x000000ffff027224 */ /* 0x001fe400078e00ff */
[----:B-1----:R-:W-:-:S04]  /*0200*/  IMAD.MOV R6, RZ, RZ, -R3 ;  /* 0x000000ffff067224 */ /* 0x002fc800078e0a03 */
[----:B------:R-:W-:Y:S02]  /*0210*/  IMAD R9, R6, R7, RZ ;  /* 0x0000000706097224 */ /* 0x000fe400078e02ff */
[----:B------:R-:W-:Y:S02]  /*0220*/  IMAD.MOV.U32 R6, RZ, RZ, R8 ;  /* 0x000000ffff067224 */ /* 0x000fe400078e0008 */
[----:B------:R-:W-:-:S06]  /*0230*/  IMAD.HI.U32 R3, R3, R9, R2 ;  /* 0x0000000903037227 */ /* 0x000fcc00078e0002 */
[----:B------:R-:W-:-:S04]  /*0240*/  IMAD.HI.U32 R3, R3, R6, RZ ;  /* 0x0000000603037227 */ /* 0x000fc800078e00ff */
[----:B------:R-:W-:-:S05]  /*0250*/  IMAD R0, R3, R0, R6 ;  /* 0x0000000003007224 */ /* 0x000fca00078e0206 */
[----:B------:R-:W-:-:S13]  /*0260*/  ISETP.GT.U32.AND P1, PT, R7, R0, PT ;  /* 0x000000000700720c */ /* 0x000fda0003f24070 */
[----:B------:R-:W-:Y:S02]  /*0270*/  @!P1 IMAD.IADD R0, R0, 0x1, -R7 ;  /* 0x0000000100009824 */ /* 0x000fe400078e0a07 */
[----:B------:R-:W-:Y:S01]  /*0280*/  @!P1 VIADD R3, R3, 0x1 ;  /* 0x0000000103039836 */ /* 0x000fe20000000000 */
[----:B------:R-:W-:Y:S02]  /*0290*/  ISETP.NE.AND P1, PT, R4, RZ, PT ;  /* 0x000000ff0400720c */ /* 0x000fe40003f25270 */
[----:B------:R-:W-:Y:S02]  /*02a0*/  ISETP.GE.U32.AND P0, PT, R0, R7, PT ;  /* 0x000000070000720c */ /* 0x000fe40003f06070 */
[----:B------:R-:W-:-:S04]  /*02b0*/  LOP3.LUT R0, R5, R4, RZ, 0x3c, !PT ;  /* 0x0000000405007212 */ /* 0x000fc800078e3cff */
[----:B------:R-:W-:Y:S01]  /*02c0*/  ISETP.GE.AND P2, PT, R0, RZ, PT ;  /* 0x000000ff0000720c */ /* 0x000fe20003f46270 */
[----:B------:R-:W-:-:S06]  /*02d0*/  VIADD R0, R14, 0x3f ;  /* 0x0000003f0e007836 */ /* 0x000fcc0000000000 */
[----:B------:R-:W-:-:S04]  /*02e0*/  @P0 VIADD R3, R3, 0x1 ;  /* 0x0000000103030836 */ /* 0x000fc80000000000 */
[----:B------:R-:W-:Y:S01]  /*02f0*/  IMAD.MOV.U32 R2, RZ, RZ, R3 ;  /* 0x000000ffff027224 */ /* 0x000fe200078e0003 */
[----:B------:R-:W-:-:S03]  /*0300*/  SHF.R.S32.HI R3, RZ, 0x1f, R0 ;  /* 0x0000001fff037819 */ /* 0x000fc60000011400 */
[----:B------:R-:W-:Y:S01]  /*0310*/  @!P2 IMAD.MOV R2, RZ, RZ, -R2 ;  /* 0x000000ffff02a224 */ /* 0x000fe200078e0a02 */
[----:B------:R-:W-:Y:S02]  /*0320*/  @!P1 LOP3.LUT R2, RZ, R4, RZ, 0x33, !PT ;  /* 0x00000004ff029212 */ /* 0x000fe400078e33ff */
[----:B------:R-:W-:-:S03]  /*0330*/  LEA.HI R3, R3, R0, RZ, 0x6 ;  /* 0x0000000003037211 */ /* 0x000fc600078f30ff */
[----:B------:R-:W-:Y:S02]  /*0340*/  IMAD.SHL.U32 R6, R2, 0x8, RZ ;  /* 0x0000000802067824 */ /* 0x000fe400078e00ff */
[----:B------:R-:W-:-:S03]  /*0350*/  IMAD.MOV R2, RZ, RZ, -R2 ;  /* 0x000000ffff027224 */ /* 0x000fc600078e0a02 */
[----:B------:R-:W-:Y:S01]  /*0360*/  LEA.HI.SX32 R3, R3, -R6, 0x1a ;  /* 0x8000000603037211 */ /* 0x000fe200078fd2ff */
[----:B------:R-:W-:-:S03]  /*0370*/  IMAD R4, R4, R2, R5 ;  /* 0x0000000204047224 */ /* 0x000fc600078e0205 */
[----:B------:R-:W-:Y:S02]  /*0380*/  VIMNMX R11, R3, 0x8, PT ;  /* 0x00000008030b7848 */ /* 0x000fe40003fe0100 */
[----:B------:R-:W-:Y:S02]  /*0390*/  IABS R9, R4 ;  /* 0x0000000400097213 */ /* 0x000fe40000000000 */
[----:B------:R-:W-:-:S04]  /*03a0*/  IABS R7, R11 ;  /* 0x0000000b00077213 */ /* 0x000fc80000000000 */
[----:B------:R-:W0:Y:S08]  /*03b0*/  I2F.RP R0, R7 ;  /* 0x0000000700007306 */ /* 0x000e300000209400 */
[----:B0-----:R-:W0:Y:S02]  /*03c0*/  MUFU.RCP R0, R0 ;  /* 0x0000000000007308 */ /* 0x001e240000001000 */
[----:B0-----:R-:W-:-:S06]  /*03d0*/  VIADD R3, R0, 0xffffffe ;  /* 0x0ffffffe00037836 */ /* 0x001fcc0000000000 */
[----:B------:R-:W0:Y:S02]  /*03e0*/  F2I.FTZ.U32.TRUNC.NTZ R3, R3 ;  /* 0x0000000300037305 */ /* 0x000e24000021f000 */
[----:B0-----:R-:W-:-:S04]  /*03f0*/  IMAD.MOV R8, RZ, RZ, -R3 ;  /* 0x000000ffff087224 */ /* 0x001fc800078e0a03 */
[----:B------:R-:W-:Y:S01]  /*0400*/  IMAD.MOV.U32 R2, RZ, RZ, R8 ;  /* 0x000000ffff027224 */ /* 0x000fe200078e0008 */
[----:B------:R-:W-:-:S03]  /*0410*/  IABS R8, R11 ;  /* 0x0000000b00087213 */ /* 0x000fc60000000000 */
[----:B------:R-:W-:Y:S02]  /*0420*/  IMAD R5, R2, R7, RZ ;  /* 0x0000000702057224 */ /* 0x000fe400078e02ff */
[----:B------:R-:W-:Y:S02]  /*0430*/  IMAD.MOV.U32 R2, RZ, RZ, RZ ;  /* 0x000000ffff027224 */ /* 0x000fe400078e00ff */
[----:B------:R-:W-:Y:S02]  /*0440*/  IMAD.MOV R0, RZ, RZ, -R8 ;  /* 0x000000ffff007224 */ /* 0x000fe400078e0a08 */
        /* <DEDUP_REMOVED lines=9> */
[----:B------:R-:W-:Y:S02]  /*04e0*/  ISETP.GE.AND P2, PT, R0, RZ, PT ;  /* 0x000000ff0000720c */ /* 0x000fe40003f46270 */
[----:B------:R-:W0:Y:S05]  /*04f0*/  S2R R0, SR_TID.X ;  /* 0x0000000000007919 */ /* 0x000e2a0000002100 */
[----:B------:R-:W-:Y:S01]  /*0500*/  @P0 VIADD R2, R2, 0x1 ;  /* 0x0000000102020836 */ /* 0x000fe20000000000 */
[----:B------:R-:W-:-:S03]  /*0510*/  PLOP3.LUT P0, PT, PT, PT, UP0, 0x80, 0x0 ;  /* 0x000000000000781c */ /* 0x000fc60003f0f008 */
[----:B------:R-:W-:-:S04]  /*0520*/  IMAD.MOV.U32 R3, RZ, RZ, R2 ;  /* 0x000000ffff037224 */ /* 0x000fc800078e0002 */
[----:B------:R-:W-:Y:S01]  /*0530*/  @!P2 IMAD.MOV R3, RZ, RZ, -R3 ;  /* 0x000000ffff03a224 */ /* 0x000fe200078e0a03 */
[----:B------:R-:W-:-:S05]  /*0540*/  @!P1 LOP3.LUT R3, RZ, R11, RZ, 0x33, !PT ;  /* 0x0000000bff039212 */ /* 0x000fca00078e33ff */
[----:B------:R-:W-:Y:S02]  /*0550*/  IMAD.MOV R2, RZ, RZ, -R3 ;  /* 0x000000ffff027224 */ /* 0x000fe400078e0a03 */
[----:B------:R-:W-:Y:S02]  /*0560*/  IMAD.SHL.U32 R3, R3, 0x20, RZ ;  /* 0x0000002003037824 */ /* 0x000fe400078e00ff */
[----:B------:R-:W-:-:S04]  /*0570*/  IMAD R2, R11, R2, R4 ;  /* 0x000000020b027224 */ /* 0x000fc800078e0204 */
[----:B------:R-:W-:Y:S01]  /*0580*/  IMAD.IADD R5, R6, 0x1, R2 ;  /* 0x0000000106057824 */ /* 0x000fe200078e0202 */
[C---:B0-----:R-:W-:Y:S02]  /*0590*/  LOP3.LUT R2, R0.reuse, 0x3f, RZ, 0xc0, !PT ;  /* 0x0000003f00027812 */ /* 0x041fe400078ec0ff */
[----:B------:R-:W-:-:S03]  /*05a0*/  LOP3.LUT R8, R0, 0x20, RZ, 0xc0, !PT ;  /* 0x0000002000087812 */ /* 0x000fc600078ec0ff */
[----:B------:R-:W-:Y:S01]  /*05b0*/  IMAD R4, R5, 0x40, R2 ;  /* 0x0000004005047824 */ /* 0x000fe200078e0202 */
[----:B------:R-:W-:Y:S06]  /*05c0*/  @!P0 BRA `(.L_x_0) ;  /* 0x0000002c00108947 */ /* 0x000fec0003800000 */
[----:B------:R-:W-:Y:S01]  /*05d0*/  IABS R19, R14 ;  /* 0x0000000e00137213 */ /* 0x000fe20000000000 */
[----:B------:R-:W0:Y:S01]  /*05e0*/  LDC.64 R104, c[0x0][0x218] ;  /* 0x00008600ff687b82 */ /* 0x000e220000000a00 */
[----:B------:R-:W-:Y:S01]  /*05f0*/  IABS R6, R15 ;  /* 0x0000000f00067213 */ /* 0x000fe20000000000 */
[----:B------:R-:W-:Y:S01]  /*0600*/  ULDC UR6, c[0x0][0x234] ;  /* 0x00008d0000067ab9 */ /* 0x000fe20000000800 */
[----:B------:R-:W1:Y:S01]  /*0610*/  I2F.RP R7, R19 ;  /* 0x0000001300077306 */ /* 0x000e620000209400 */
[----:B------:R-:W-:Y:S01]  /*0620*/  LEA.HI R20, R8, R3, RZ, 0x1b ;  /* 0x0000000308147211 */ /* 0x000fe200078fd8ff */
[----:B------:R-:W-:Y:S01]  /*0630*/  IMAD.MOV.U32 R8, RZ, RZ, RZ ;  /* 0x000000ffff087224 */ /* 0x000fe200078e00ff */
[----:B------:R-:W-:Y:S01]  /*0640*/  ISETP.GE.AND P1, PT, R4, RZ, PT ;  /* 0x000000ff0400720c */ /* 0x000fe20003f26270 */
[----:B------:R-:W-:Y:S01]  /*0650*/  ULDC.64 UR10, c[0x0][0x210] ;  /* 0x00008400000a7ab9 */ /* 0x000fe20000000a00 */
[----:B------:R-:W-:Y:S01]  /*0660*/  IABS R39, R20 ;  /* 0x0000001400277213 */ /* 0x000fe20000000000 */
[----:B------:R-:W-:Y:S01]  /*0670*/  VIADD R16, R20, 0x1c ;  /* 0x0000001c14107836 */ /* 0x000fe20000000000 */
[----:B------:R-:W-:Y:S01]  /*0680*/  LOP3.LUT R91, R0, 0x1f, RZ, 0xc0, !PT ;  /* 0x0000001f005b7812 */ /* 0x000fe200078ec0ff */
[----:B------:R-:W2:Y:S01]  /*0690*/  I2F.RP R5, R6 ;  /* 0x0000000600057306 */ /* 0x000ea20000209400 */
[----:B------:R-:W-:Y:S01]  /*06a0*/  VIADD R18, R20, 0x1a ;  /* 0x0000001a14127836 */ /* 0x000fe20000000000 */
[----:B------:R-:W-:Y:S01]  /*06b0*/  ULDC UR40, c[0x0][0x230] ;  /* 0x00008c0000287ab9 */ /* 0x000fe20000000800 */
[----:B------:R-:W-:Y:S01]  /*06c0*/  ISETP.GE.AND P4, PT, R16, RZ, PT ;  /* 0x000000ff1000720c */ /* 0x000fe20003f86270 */
[----:B------:R-:W-:Y:S01]  /*06d0*/  VIADD R21, R20, 0x16 ;  /* 0x0000001614157836 */ /* 0x000fe20000000000 */
[----:B------:R-:W-:-:S02]  /*06e0*/  CS2R R72, SRZ ;  /* 0x0000000000487805 */ /* 0x000fc4000001ff00 */
[----:B------:R-:W-:Y:S01]  /*06f0*/  IABS R17, R18 ;  /* 0x0000001200117213 */ /* 0x000fe20000000000 */
[----:B------:R-:W-:Y:S01]  /*0700*/  VIADD R22, R20, 0x14 ;  /* 0x0000001414167836 */ /* 0x000fe20000000000 */
[----:B-1----:R-:W1:Y:S01]  /*0710*/  MUFU.RCP R7, R7 ;  /* 0x0000000700077308 */ /* 0x002e620000001000 */
[----:B------:R-:W-:Y:S01]  /*0720*/  ISETP.GE.AND P5, PT, R18, RZ, PT ;  /* 0x000000ff1200720c */ /* 0x000fe20003fa6270 */
[C---:B------:R-:W-:Y:S01]  /*0730*/  VIADD R18, R20.reuse, 0x18 ;  /* 0x0000001814127836 */ /* 0x040fe20000000000 */
[----:B------:R-:W-:Y:S01]  /*0740*/  CS2R R74, SRZ ;  /* 0x00000000004a7805 */ /* 0x000fe2000001ff00 */
[C---:B------:R-:W-:Y:S01]  /*0750*/  VIADD R24, R20.reuse, 0x12 ;  /* 0x0000001214187836 */ /* 0x040fe20000000000 */
[----:B------:R-:W-:Y:S01]  /*0760*/  CS2R R68, SRZ ;  /* 0x0000000000447805 */ /* 0x000fe2000001ff00 */
[C---:B------:R-:W-:Y:S01]  /*0770*/  VIADD R26, R20.reuse, 0x10 ;  /* 0x00000010141a7836 */ /* 0x040fe20000000000 */
[----:B------:R-:W-:Y:S01]  /*0780*/  CS2R R70, SRZ ;  /* 0x0000000000467805 */ /* 0x000fe2000001ff00 */
[----:B--2---:R-:W2:Y:S01]  /*0790*/  MUFU.RCP R5, R5 ;  /* 0x0000000500057308 */ /* 0x004ea20000001000 */
[----:B------:R-:W-:Y:S01]  /*07a0*/  VIADD R28, R20, 0xe ;  /* 0x0000000e141c7836 */ /* 0x000fe20000000000 */
[----:B------:R-:W-:-:S02]  /*07b0*/  CS2R R64, SRZ ;  /* 0x0000000000407805 */ /* 0x000fc4000001ff00 */
[----:B------:R-:W-:Y:S01]  /*07c0*/  IABS R23, R26 ;  /* 0x0000001a00177213 */ /* 0x000fe20000000000 */
[C---:B------:R-:W-:Y:S01]  /*07d0*/  VIADD R30, R20.reuse, 0xc ;  /* 0x0000000c141e7836 */ /* 0x040fe20000000000 */
[----:B------:R-:W-:Y:S02]  /*07e0*/  CS2R R66, SRZ ;  /* 0x0000000000427805 */ /* 0x000fe4000001ff00 */
[----:B------:R-:W-:Y:S01]  /*07f0*/  IABS R25, R28 ;  /* 0x0000001c00197213 */ /* 0x000fe20000000000 */
[C---:B------:R-:W-:Y:S01]  /*0800*/  VIADD R32, R20.reuse, 0xa ;  /* 0x0000000a14207836 */ /* 0x040fe20000000000 */
[----:B------:R-:W-:Y:S01]  /*0810*/  CS2R R60, SRZ ;  /* 0x00000000003c7805 */ /* 0x000fe2000001ff00 */
[----:B-1----:R-:W-:Y:S01]  /*0820*/  VIADD R10, R7, 0xffffffe ;  /* 0x0ffffffe070a7836 */ /* 0x002fe20000000000 */
[----:B------:R-:W-:Y:S01]  /*0830*/  IABS R27, R30 ;  /* 0x0000001e001b7213 */ /* 0x000fe20000000000 */
[C---:B------:R-:W-:Y:S01]  /*0840*/  VIADD R34, R20.reuse, 0x6 ;  /* 0x0000000614227836 */ /* 0x040fe20000000000 */
[----:B------:R-:W-:Y:S01]  /*0850*/  IABS R29, R32 ;  /* 0x00000020001d7213 */ /* 0x000fe20000000000 */
[----:B------:R1:W3:Y:S01]  /*0860*/  F2I.FTZ.U32.TRUNC.NTZ R11, R10 ;  /* 0x0000000a000b7305 */ /* 0x0002e2000021f000 */
[C---:B------:R-:W-:Y:S01]  /*0870*/  VIADD R36, R20.reuse, 0x4 ;  /* 0x0000000414247836 */ /* 0x040fe20000000000 */
[----:B------:R-:W-:Y:S01]  /*0880*/  CS2R R62, SRZ ;  /* 0x00000000003e7805 */ /* 0x000fe2000001ff00 */
[----:B------:R-:W-:Y:S01]  /*0890*/  VIADD R38, R20, 0x2 ;  /* 0x0000000214267836 */ /* 0x000fe20000000000 */
[----:B------:R-:W-:Y:S01]  /*08a0*/  IABS R33, R34 ;  /* 0x0000002200217213 */ /* 0x000fe20000000000 */
[----:B--2---:R-:W-:Y:S01]  /*08b0*/  VIADD R9, R5, 0xffffffe ;  /* 0x0ffffffe05097836 */ /* 0x004fe20000000000 */
[----:B------:R-:W-:-:S02]  /*08c0*/  IABS R35, R36 ;  /* 0x0000002400237213 */ /* 0x000fc40000000000 */
[----:B------:R-:W-:Y:S02]  /*08d0*/  CS2R R56, SRZ ;  /* 0x0000000000387805 */ /* 0x000fe4000001ff00 */
[----:B------:R-:W-:Y:S01]  /*08e0*/  IABS R37, R38 ;  /* 0x0000002600257213 */ /* 0x000fe20000000000 */
[----:B-1----:R-:W-:Y:S01]  /*08f0*/  IMAD.MOV.U32 R10, RZ, RZ, RZ ;  /* 0x000000ffff0a7224 */ /* 0x002fe200078e00ff */
[----:B------:R-:W-:Y:S01]  /*0900*/  CS2R R58, SRZ ;  /* 0x00000000003a7805 */ /* 0x000fe2000001ff00 */
[----:B------:R-:W1:Y:S01]  /*0910*/  F2I.FTZ.U32.TRUNC.NTZ R9, R9 ;  /* 0x0000000900097305 */ /* 0x000e62000021f000 */
[----:B------:R-:W-:Y:S02]  /*0920*/  CS2R R52, SRZ ;  /* 0x0000000000347805 */ /* 0x000fe4000001ff00 */
[----:B------:R-:W-:Y:S02]  /*0930*/  CS2R R54, SRZ ;  /* 0x0000000000367805 */ /* 0x000fe4000001ff00 */
[----:B------:R-:W-:Y:S01]  /*0940*/  CS2R R48, SRZ ;  /* 0x0000000000307805 */ /* 0x000fe2000001ff00 */
[----:B---3--:R-:W-:Y:S01]  /*0950*/  IMAD.MOV R12, RZ, RZ, -R11 ;  /* 0x000000ffff0c7224 */ /* 0x008fe200078e0a0b */
[----:B------:R-:W-:Y:S01]  /*0960*/  CS2R R50, SRZ ;  /* 0x0000000000327805 */ /* 0x000fe2000001ff00 */
[----:B------:R-:W-:Y:S01]  /*0970*/  IMAD.U32 R92, RZ, RZ, UR40 ;  /* 0x00000028ff5c7e24 */ /* 0x000fe2000f8e00ff */
[----:B------:R-:W-:Y:S01]  /*0980*/  ULDC UR7, c[0x0][0x238] ;  /* 0x00008e0000077ab9 */ /* 0x000fe20000000800 */
[----:B------:R-:W-:Y:S01]  /*0990*/  IMAD R13, R12, R19, RZ ;  /* 0x000000130c0d7224 */ /* 0x000fe200078e02ff */
[----:B------:R-:W-:Y:S01]  /*09a0*/  IABS R12, R4 ;  /* 0x00000004000c7213 */ /* 0x000fe20000000000 */
[----:B------:R-:W-:-:S02]  /*09b0*/  USHF.L.U32 UR39, UR7, 0x5, URZ ;  /* 0x0000000507277899 */ /* 0x000fc4000800063f */
[----:B------:R-:W-:Y:S01]  /*09c0*/  IMAD.HI.U32 R11, R11, R13, R10 ;  /* 0x0000000d0b0b7227 */ /* 0x000fe200078e000a */
[----:B------:R-:W-:Y:S01]  /*09d0*/  IABS R13, R16 ;  /* 0x00000010000d7213 */ /* 0x000fe20000000000 */
[----:B------:R-:W-:Y:S02]  /*09e0*/  UIMAD UR12, UR7, 0x1d, URZ ;  /* 0x0000001d070c78a4 */ /* 0x000fe4000f8e023f */
[----:B-1----:R-:W-:Y:S01]  /*09f0*/  IMAD.MOV R5, RZ, RZ, -R9 ;  /* 0x000000ffff057224 */ /* 0x002fe200078e0a09 */
[----:B------:R-:W-:Y:S01]  /*0a00*/  UIMAD UR13, UR7, 0x1c, URZ ;  /* 0x0000001c070d78a4 */ /* 0x000fe2000f8e023f */
[----:B------:R-:W-:Y:S01]  /*0a10*/  IMAD.HI.U32 R11, R11, R12, RZ ;  /* 0x0000000c0b0b7227 */ /* 0x000fe200078e00ff */
[----:B------:R-:W-:Y:S02]  /*0a20*/  UIMAD UR14, UR7, 0x1b, URZ ;  /* 0x0000001b070e78a4 */ /* 0x000fe4000f8e023f */
[----:B------:R-:W-:Y:S01]  /*0a30*/  UIMAD UR15, UR7, 0x1a, URZ ;  /* 0x0000001a070f78a4 */ /* 0x000fe2000f8e023f */
[----:B------:R-:W-:Y:S01]  /*0a40*/  IMAD.MOV R11, RZ, RZ, -R11 ;  /* 0x000000ffff0b7224 */ /* 0x000fe200078e0a0b */
[----:B------:R-:W-:Y:S01]  /*0a50*/  UIMAD UR16, UR7, 0x19, URZ ;  /* 0x00000019071078a4 */ /* 0x000fe2000f8e023f */
[----:B------:R-:W-:Y:S01]  /*0a60*/  IMAD R5, R5, R6, RZ ;  /* 0x0000000605057224 */ /* 0x000fe200078e02ff */
[----:B------:R-:W-:Y:S01]  /*0a70*/  UIMAD UR17, UR7, 0x18, URZ ;  /* 0x00000018071178a4 */ /* 0x000fe2000f8e023f */
[----:B------:R-:W-:Y:S01]  /*0a80*/  IMAD R10, R19, R11, R12 ;  /* 0x0000000b130a7224 */ /* 0x000fe200078e020c */
[----:B------:R-:W-:Y:S01]  /*0a90*/  UIMAD UR18, UR7, 0x17, URZ ;  /* 0x00000017071278a4 */ /* 0x000fe2000f8e023f */
[----:B------:R-:W-:Y:S01]  /*0aa0*/  VIADD R12, R20, 0x1e ;  /* 0x0000001e140c7836 */ /* 0x000fe20000000000 */
[----:B------:R-:W-:Y:S01]  /*0ab0*/  UIMAD UR19, UR7, 0x16, URZ ;  /* 0x00000016071378a4 */ /* 0x000fe2000f8e023f */
[----:B------:R-:W-:Y:S01]  /*0ac0*/  IMAD.HI.U32 R8, R9, R5, R8 ;  /* 0x0000000509087227 */ /* 0x000fe200078e0008 */
[----:B------:R-:W-:Y:S01]  /*0ad0*/  ISETP.GT.U32.AND P0, PT, R19, R10, PT ;  /* 0x0000000a1300720c */ /* 0x000fe20003f04070 */
[----:B------:R-:W-:Y:S01]  /*0ae0*/  UIMAD UR20, UR7, 0x15, URZ ;  /* 0x00000015071478a4 */ /* 0x000fe2000f8e023f */
[----:B------:R-:W-:Y:S01]  /*0af0*/  IABS R11, R12 ;  /* 0x0000000c000b7213 */ /* 0x000fe20000000000 */
[----:B------:R-:W-:Y:S01]  /*0b00*/  UIMAD UR21, UR7, 0x14, URZ ;  /* 0x00000014071578a4 */ /* 0x000fe2000f8e023f */
[----:B------:R-:W-:Y:S01]  /*0b10*/  ISETP.GE.AND P3, PT, R12, RZ, PT ;  /* 0x000000ff0c00720c */ /* 0x000fe20003f66270 */
[----:B------:R-:W-:Y:S01]  /*0b20*/  IMAD.HI.U32 R7, R8, R13, RZ ;  /* 0x0000000d08077227 */ /* 0x000fe200078e00ff */
[----:B------:R-:W-:-:S02]  /*0b30*/  UIMAD UR22, UR7, 0x13, URZ ;  /* 0x00000013071678a4 */ /* 0x000fc4000f8e023f */
[----:B------:R-:W-:Y:S01]  /*0b40*/  UIMAD UR23, UR7, 0x12, URZ ;  /* 0x00000012071778a4 */ /* 0x000fe2000f8e023f */
[----:B------:R-:W-:Y:S01]  /*0b50*/  IMAD.HI.U32 R5, R8, R11, RZ ;  /* 0x0000000b08057227 */ /* 0x000fe200078e00ff */
[----:B------:R-:W-:Y:S02]  /*0b60*/  UIMAD UR24, UR7, 0x11, URZ ;  /* 0x00000011071878a4 */ /* 0x000fe4000f8e023f */
[----:B------:R-:W-:Y:S01]  /*0b70*/  USHF.L.U32 UR25, UR7, 0x4, URZ ;  /* 0x0000000407197899 */ /* 0x000fe2000800063f */
[----:B------:R-:W-:Y:S01]  /*0b80*/  IMAD.MOV R5, RZ, RZ, -R5 ;  /* 0x000000ffff057224 */ /* 0x000fe200078e0a05 */
[----:B------:R-:W-:Y:S01]  /*0b90*/  UIMAD UR26, UR7, 0xf, URZ ;  /* 0x0000000f071a78a4 */ /* 0x000fe2000f8e023f */
[----:B------:R-:W-:Y:S01]  /*0ba0*/  @!P0 IMAD.IADD R10, R10, 0x1, -R19 ;  /* 0x000000010a0a8824 */ /* 0x000fe200078e0a13 */
[----:B------:R-:W-:Y:S01]  /*0bb0*/  UIMAD UR27, UR7, 0xe, URZ ;  /* 0x0000000e071b78a4 */ /* 0x000fe2000f8e023f */
[----:B------:R-:W-:Y:S01]  /*0bc0*/  IMAD R5, R6, R5, R11 ;  /* 0x0000000506057224 */ /* 0x000fe200078e020b */
[----:B------:R-:W-:Y:S01]  /*0bd0*/  UIMAD UR28, UR7, 0xd, URZ ;  /* 0x0000000d071c78a4 */ /* 0x000fe2000f8e023f */
[----:B------:R-:W-:Y:S01]  /*0be0*/  IMAD.HI.U32 R9, R8, R17, RZ ;  /* 0x0000001108097227 */ /* 0x000fe200078e00ff */
[----:B------:R-:W-:Y:S01]  /*0bf0*/  ISETP.GT.U32.AND P0, PT, R19, R10, PT ;  /* 0x0000000a1300720c */ /* 0x000fe20003f04070 */
[----:B------:R-:W-:Y:S01]  /*0c00*/  UIMAD UR29, UR7, 0xc, URZ ;  /* 0x0000000c071d78a4 */ /* 0x000fe2000f8e023f */
[C---:B------:R-:W-:Y:S01]  /*0c10*/  ISETP.GT.U32.AND P2, PT, R6.reuse, R5, PT ;  /* 0x000000050600720c */ /* 0x040fe20003f44070 */
[----:B------:R-:W-:Y:S01]  /*0c20*/  IMAD.MOV R7, RZ, RZ, -R7 ;  /* 0x000000ffff077224 */ /* 0x000fe200078e0a07 */
[----:B------:R-:W-:Y:S01]  /*0c30*/  UIMAD UR30, UR7, 0xb, URZ ;  /* 0x0000000b071e78a4 */ /* 0x000fe2000f8e023f */
[----:B------:R-:W-:Y:S01]  /*0c40*/  IMAD.MOV R11, RZ, RZ, -R9 ;  /* 0x000000ffff0b7224 */ /* 0x000fe200078e0a09 */
[----:B------:R-:W-:Y:S01]  /*0c50*/  UIMAD UR31, UR7, 0xa, URZ ;  /* 0x0000000a071f78a4 */ /* 0x000fe2000f8e023f */
[C---:B------:R-:W-:Y:S01]  /*0c60*/  IMAD R9, R6.reuse, R7, R13 ;  /* 0x0000000706097224 */ /* 0x040fe200078e020d */
[----:B------:R-:W-:Y:S01]  /*0c70*/  IABS R13, R18 ;  /* 0x00000012000d7213 */ /* 0x000fe20000000000 */
[----:B------:R-:W-:Y:S01]  /*0c80*/  IMAD R11, R6, R11, R17 ;  /* 0x0000000b060b7224 */ /* 0x000fe200078e0211 */
[----:B------:R-:W-:Y:S01]  /*0c90*/  IABS R17, R21 ;  /* 0x0000001500117213 */ /* 0x000fe20000000000 */
[----:B------:R-:W-:-:S02]  /*0ca0*/  UIMAD UR32, UR7, 0x9, URZ ;  /* 0x00000009072078a4 */ /* 0x000fc4000f8e023f */
[----:B------:R-:W-:Y:S01]  /*0cb0*/  @!P0 IMAD.IADD R10, R10, 0x1, -R19 ;  /* 0x000000010a0a8824 */ /* 0x000fe200078e0a13 */
[----:B------:R-:W-:Y:S01]  /*0cc0*/  IABS R19, R22 ;  /* 0x0000001600137213 */ /* 0x000fe20000000000 */
[----:B------:R-:W-:Y:S01]  /*0cd0*/  @!P2 IMAD.IADD R5, R5, 0x1, -R6 ;  /* 0x000000010505a824 */ /* 0x000fe200078e0a06 */
[----:B------:R-:W-:Y:S01]  /*0ce0*/  ISETP.GT.U32.AND P2, PT, R6, R9, PT ;  /* 0x000000090600720c */ /* 0x000fe20003f44070 */
[----:B------:R-:W-:Y:S01]  /*0cf0*/  IMAD.MOV.U32 R7, RZ, RZ, R10 ;  /* 0x000000ffff077224 */ /* 0x000fe200078e000a */
[----:B------:R-:W-:Y:S01]  /*0d00*/  ISETP.NE.AND P0, PT, R14, RZ, PT ;  /* 0x000000ff0e00720c */ /* 0x000fe20003f05270 */
[----:B------:R-:W-:Y:S01]  /*0d10*/  IMAD.HI.U32 R10, R8, R13, RZ ;  /* 0x0000000d080a7227 */ /* 0x000fe200078e00ff */
[C---:B------:R-:W-:Y:S01]  /*0d20*/  ISETP.GT.U32.AND P6, PT, R6.reuse, R5, PT ;  /* 0x000000050600720c */ /* 0x040fe20003fc4070 */
[----:B------:R-:W-:Y:S02]  /*0d30*/  USHF.L.U32 UR33, UR7, 0x3, URZ ;  /* 0x0000000307217899 */ /* 0x000fe4000800063f */
[----:B------:R-:W-:Y:S01]  /*0d40*/  IMAD.MOV R16, RZ, RZ, -R10 ;  /* 0x000000ffff107224 */ /* 0x000fe200078e0a0a */
[----:B------:R-:W-:Y:S01]  /*0d50*/  UIMAD UR34, UR7, 0x7, URZ ;  /* 0x00000007072278a4 */ /* 0x000fe2000f8e023f */
[----:B------:R-:W-:Y:S01]  /*0d60*/  @!P1 IMAD.MOV R7, RZ, RZ, -R7 ;  /* 0x000000ffff079224 */ /* 0x000fe200078e0a07 */
[C---:B------:R-:W-:Y:S01]  /*0d70*/  ISETP.GT.U32.AND P1, PT, R6.reuse, R11, PT ;  /* 0x0000000b0600720c */ /* 0x040fe20003f24070 */
[----:B------:R-:W-:Y:S01]  /*0d80*/  IMAD R13, R6, R16, R13 ;  /* 0x00000010060d7224 */ /* 0x000fe200078e020d */
[----:B------:R-:W-:Y:S01]  /*0d90*/  UIMAD UR35, UR7, 0x6, URZ ;  /* 0x00000006072378a4 */ /* 0x000fe2000f8e023f */
[--C-:B------:R-:W-:Y:S01]  /*0da0*/  @!P2 IMAD.IADD R9, R9, 0x1, -R6.reuse ;  /* 0x000000010909a824 */ /* 0x100fe200078e0a06 */
[----:B------:R-:W-:Y:S01]  /*0db0*/  UIMAD UR36, UR7, 0x5, URZ ;  /* 0x00000005072478a4 */ /* 0x000fe2000f8e023f */
[----:B------:R-:W-:Y:S01]  /*0dc0*/  IMAD.HI.U32 R10, R8, R17, RZ ;  /* 0x00000011080a7227 */ /* 0x000fe200078e00ff */
[C---:B------:R-:W-:Y:S01]  /*0dd0*/  ISETP.GT.U32.AND P2, PT, R6.reuse, R13, PT ;  /* 0x0000000d0600720c */ /* 0x040fe20003f44070 */
[----:B------:R-:W-:Y:S01]  /*0de0*/  USHF.L.U32 UR37, UR7, 0x2, URZ ;  /* 0x0000000207257899 */ /* 0x000fe2000800063f */
[----:B------:R-:W-:Y:S01]  /*0df0*/  @!P0 LOP3.LUT R7, RZ, R14, RZ, 0x33, !PT ;  /* 0x0000000eff078212 */ /* 0x000fe200078e33ff */
[----:B------:R-:W-:Y:S01]  /*0e00*/  @!P6 IMAD.IADD R5, R5, 0x1, -R6 ;  /* 0x000000010505e824 */ /* 0x000fe200078e0a06 */
[----:B------:R-:W-:Y:S01]  /*0e10*/  ISETP.GT.U32.AND P6, PT, R6, R9, PT ;  /* 0x000000090600720c */ /* 0x000fe20003fc4070 */
[----:B------:R-:W-:Y:S01]  /*0e20*/  IMAD.MOV R10, RZ, RZ, -R10 ;  /* 0x000000ffff0a7224 */ /* 0x000fe200078e0a0a */
[----:B------:R-:W-:Y:S01]  /*0e30*/  ISETP.GE.AND P0, PT, R18, RZ, PT ;  /* 0x000000ff1200720c */ /* 0x000fe20003f06270 */
[----:B------:R-:W-:Y:S01]  /*0e40*/  @!P1 IMAD.IADD R11, R11, 0x1, -R6 ;  /* 0x000000010b0b9824 */ /* 0x000fe200078e0a06 */
[----:B------:R-:W-:Y:S01]  /*0e50*/  ISETP.GE.AND P1, PT, R21, RZ, PT ;  /* 0x000000ff1500720c */ /* 0x000fe20003f26270 */
[----:B------:R-:W-:Y:S01]  /*0e60*/  IMAD R17, R6, R10, R17 ;  /* 0x0000000a06117224 */ /* 0x000fe200078e0211 */
[----:B------:R-:W-:Y:S01]  /*0e70*/  IABS R21, R24 ;  /* 0x0000001800157213 */ /* 0x000fe20000000000 */
[----:B------:R-:W-:Y:S01]  /*0e80*/  IMAD.HI.U32 R12, R8, R19, RZ ;  /* 0x00000013080c7227 */ /* 0x000fe200078e00ff */
[----:B------:R-:W-:-:S03]  /*0e90*/  UIMAD UR38, UR7, 0x3, URZ ;  /* 0x00000003072678a4 */ /* 0x000fc6000f8e023f */
[--C-:B------:R-:W-:Y:S01]  /*0ea0*/  @!P2 IMAD.IADD R13, R13, 0x1, -R6.reuse ;  /* 0x000000010d0da824 */ /* 0x100fe200078e0a06 */
[C---:B------:R-:W-:Y:S01]  /*0eb0*/  ISETP.GT.U32.AND P2, PT, R6.reuse, R11, PT ;  /* 0x0000000b0600720c */ /* 0x040fe20003f44070 */
[----:B------:R-:W-:Y:S02]  /*0ec0*/  @!P6 IMAD.IADD R9, R9, 0x1, -R6 ;  /* 0x000000010909e824 */ /* 0x000fe400078e0a06 */
[----:B------:R-:W-:Y:S01]  /*0ed0*/  IMAD.MOV R12, RZ, RZ, -R12 ;  /* 0x000000ffff0c7224 */ /* 0x000fe200078e0a0c */
[----:B------:R-:W-:Y:S01]  /*0ee0*/  ISETP.GT.U32.AND P6, PT, R6, R13, PT ;  /* 0x0000000d0600720c */ /* 0x000fe20003fc4070 */
[----:B------:R-:W-:-:S04]  /*0ef0*/  IMAD.HI.U32 R10, R8, R21, RZ ;  /* 0x00000015080a7227 */ /* 0x000fc800078e00ff */
[C---:B------:R-:W-:Y:S02]  /*0f00*/  IMAD R19, R6.reuse, R12, R19 ;  /* 0x0000000c06137224 */ /* 0x040fe400078e0213 */
[----:B------:R-:W-:Y:S02]  /*0f10*/  IMAD.MOV R16, RZ, RZ, -R10 ;  /* 0x000000ffff107224 */ /* 0x000fe400078e0a0a */
[--C-:B------:R-:W-:Y:S01]  /*0f20*/  @!P2 IMAD.IADD R11, R11, 0x1, -R6.reuse ;  /* 0x000000010b0ba824 */ /* 0x100fe200078e0a06 */
[C---:B------:R-:W-:Y:S01]  /*0f30*/  ISETP.GT.U32.AND P2, PT, R6.reuse, R17, PT ;  /* 0x000000110600720c */ /* 0x040fe20003f44070 */
[C---:B------:R-:W-:Y:S02]  /*0f40*/  IMAD R21, R6.reuse, R16, R21 ;  /* 0x0000001006157224 */ /* 0x040fe400078e0215 */
[----:B------:R-:W-:Y:S01]  /*0f50*/  @!P6 IMAD.IADD R13, R13, 0x1, -R6 ;  /* 0x000000010d0de824 */ /* 0x000fe200078e0a06 */
[----:B------:R-:W-:Y:S01]  /*0f60*/  ISETP.GT.U32.AND P6, PT, R6, R19, PT ;  /* 0x000000130600720c */ /* 0x000fe20003fc4070 */
[----:B------:R-:W-:-:S04]  /*0f70*/  IMAD.HI.U32 R12, R8, R23, RZ ;  /* 0x00000017080c7227 */ /* 0x000fc800078e00ff */
[----:B------:R-:W-:-:S04]  /*0f80*/  IMAD.HI.U32 R14, R8, R25, RZ ;  /* 0x00000019080e7227 */ /* 0x000fc800078e00ff */
[----:B------:R-:W-:Y:S01]  /*0f90*/  @!P2 IMAD.IADD R17, R17, 0x1, -R6 ;  /* 0x000000011111a824 */ /* 0x000fe200078e0a06 */
[C---:B------:R-:W-:Y:S01]  /*0fa0*/  ISETP.GT.U32.AND P2, PT, R6.reuse, R21, PT ;  /* 0x000000150600720c */ /* 0x040fe20003f44070 */
[----:B------:R-:W-:Y:S02]  /*0fb0*/  IMAD.MOV R18, RZ, RZ, -R12 ;  /* 0x000000ffff127224 */ /* 0x000fe400078e0a0c */
[----:B------:R-:W-:Y:S02]  /*0fc0*/  IMAD.MOV R14, RZ, RZ, -R14 ;  /* 0x000000ffff0e7224 */ /* 0x000fe400078e0a0e */
[C---:B------:R-:W-:Y:S02]  /*0fd0*/  IMAD R23, R6.reuse, R18, R23 ;  /* 0x0000001206177224 */ /* 0x040fe400078e0217 */
[C---:B------:R-:W-:Y:S02]  /*0fe0*/  IMAD R25, R6.reuse, R14, R25 ;  /* 0x0000000e06197224 */ /* 0x040fe400078e0219 */
[----:B------:R-:W-:Y:S01]  /*0ff0*/  @!P6 IMAD.IADD R19, R19, 0x1, -R6 ;  /* 0x000000011313e824 */ /* 0x000fe200078e0a06 */
[----:B------:R-:W-:Y:S01]  /*1000*/  ISETP.GT.U32.AND P6, PT, R6, R23, PT ;  /* 0x000000170600720c */ /* 0x000fe20003fc4070 */
[----:B------:R-:W-:-:S04]  /*1010*/  IMAD.HI.U32 R10, R8, R27, RZ ;  /* 0x0000001b080a7227 */ /* 0x000fc800078e00ff */
[----:B------:R-:W-:Y:S01]  /*1020*/  @!P2 IMAD.IADD R21, R21, 0x1, -R6 ;  /* 0x000000011515a824 */ /* 0x000fe200078e0a06 */
[----:B------:R-:W-:Y:S01]  /*1030*/  ISETP.GT.U32.AND P2, PT, R6, R25, PT ;  /* 0x000000190600720c */ /* 0x000fe20003f44070 */
[----:B------:R-:W-:-:S04]  /*1040*/  IMAD.HI.U32 R12, R8, R29, RZ ;  /* 0x0000001d080c7227 */ /* 0x000fc800078e00ff */
[----:B------:R-:W-:Y:S02]  /*1050*/  IMAD.MOV R10, RZ, RZ, -R10 ;  /* 0x000000ffff0a7224 */ /* 0x000fe400078e0a0a */
[----:B------:R-:W-:Y:S02]  /*1060*/  IMAD.MOV R12, RZ, RZ, -R12 ;  /* 0x000000ffff0c7224 */ /* 0x000fe400078e0a0c */
[----:B------:R-:W-:Y:S02]  /*1070*/  IMAD R27, R6, R10, R27 ;  /* 0x0000000a061b7224 */ /* 0x000fe400078e021b */
[----:B------:R-:W-:Y:S02]  /*1080*/  VIADD R18, R20, 0x8 ;  /* 0x0000000814127836 */ /* 0x000fe40000000000 */
[C---:B------:R-:W-:Y:S02]  /*1090*/  IMAD R29, R6.reuse, R12, R29 ;  /* 0x0000000c061d7224 */ /* 0x040fe400078e021d */
[----:B------:R-:W-:Y:S01]  /*10a0*/  @!P6 IMAD.IADD R23, R23, 0x1, -R6 ;  /* 0x000000011717e824 */ /* 0x000fe200078e0a06 */
[----:B------:R-:W-:Y:S01]  /*10b0*/  ISETP.GT.U32.AND P6, PT, R6, R27, PT ;  /* 0x0000001b0600720c */ /* 0x000fe20003fc4070 */
[----:B------:R-:W-:Y:S01]  /*10c0*/  IMAD.HI.U32 R12, R8, R33, RZ ;  /* 0x00000021080c7227 */ /* 0x000fe200078e00ff */
[----:B------:R-:W-:-:S03]  /*10d0*/  IABS R31, R18 ;  /* 0x00000012001f7213 */ /* 0x000fc60000000000 */
[----:B------:R-:W-:Y:S01]  /*10e0*/  @!P2 IMAD.IADD R25, R25, 0x1, -R6 ;  /* 0x000000011919a824 */ /* 0x000fe200078e0a06 */
[----:B------:R-:W-:Y:S01]  /*10f0*/  ISETP.GT.U32.AND P2, PT, R6, R29, PT ;  /* 0x0000001d0600720c */ /* 0x000fe20003f44070 */
[----:B------:R-:W-:-:S04]  /*1100*/  IMAD.HI.U32 R10, R8, R31, RZ ;  /* 0x0000001f080a7227 */ /* 0x000fc800078e00ff */
[----:B------:R-:W-:-:S04]  /*1110*/  IMAD.HI.U32 R14, R8, R35, RZ ;  /* 0x00000023080e7227 */ /* 0x000fc800078e00ff */
[----:B------:R-:W-:-:S04]  /*1120*/  IMAD.HI.U32 R16, R8, R37, RZ ;  /* 0x0000002508107227 */ /* 0x000fc800078e00ff */
[----:B------:R-:W-:Y:S02]  /*1130*/  IMAD.MOV R12, RZ, RZ, -R12 ;  /* 0x000000ffff0c7224 */ /* 0x000fe400078e0a0c */
[----:B------:R-:W-:-:S04]  /*1140*/  IMAD.HI.U32 R8, R8, R39, RZ ;  /* 0x0000002708087227 */ /* 0x000fc800078e00ff */
[C---:B------:R-:W-:Y:S02]  /*1150*/  IMAD R33, R6.reuse, R12, R33 ;  /* 0x0000000c06217224 */ /* 0x040fe400078e0221 */
[----:B------:R-:W-:Y:S02]  /*1160*/  IMAD.MOV R12, RZ, RZ, -R8 ;  /* 0x000000ffff0c7224 */ /* 0x000fe400078e0a08 */
[--C-:B------:R-:W-:Y:S01]  /*1170*/  @!P6 IMAD.IADD R27, R27, 0x1, -R6.reuse ;  /* 0x000000011b1be824 */ /* 0x100fe200078e0a06 */
[----:B------:R-:W-:Y:S01]  /*1180*/  ISETP.GT.U32.AND P6, PT, R6, R17, PT ;  /* 0x000000110600720c */ /* 0x000fe20003fc4070 */
[----:B------:R-:W-:Y:S01]  /*1190*/  IMAD.MOV.U32 R8, RZ, RZ, R5 ;  /* 0x000000ffff087224 */ /* 0x000fe200078e0005 */
[----:B------:R-:W-:Y:S01]  /*11a0*/  LOP3.LUT R5, R0, 0x7, RZ, 0xc0, !PT ;  /* 0x0000000700057812 */ /* 0x000fe200078ec0ff */
[----:B------:R-:W-:Y:S01]  /*11b0*/  @!P2 IMAD.IADD R29, R29, 0x1, -R6 ;  /* 0x000000011d1da824 */ /* 0x000fe200078e0a06 */
[C---:B------:R-:W-:Y:S01]  /*11c0*/  ISETP.GT.U32.AND P2, PT, R6.reuse, R19, PT ;  /* 0x000000130600720c */ /* 0x040fe20003f44070 */
[----:B------:R-:W-:Y:S01]  /*11d0*/  @!P3 IMAD.MOV R8, RZ, RZ, -R8 ;  /* 0x000000ffff08b224 */ /* 0x000fe200078e0a08 */
[----:B------:R-:W-:Y:S01]  /*11e0*/  ISETP.GT.U32.AND P3, PT, R6, R21, PT ;  /* 0x000000150600720c */ /* 0x000fe20003f64070 */
[----:B------:R-:W-:-:S02]  /*11f0*/  IMAD.MOV R10, RZ, RZ, -R10 ;  /* 0x000000ffff0a7224 */ /* 0x000fc400078e0a0a */
[----:B------:R-:W-:Y:S02]  /*1200*/  IMAD.MOV R14, RZ, RZ, -R14 ;  /* 0x000000ffff0e7224 */ /* 0x000fe400078e0a0e */
[C---:B------:R-:W-:Y:S02]  /*1210*/  IMAD R31, R6.reuse, R10, R31 ;  /* 0x0000000a061f7224 */ /* 0x040fe400078e021f */
[----:B------:R-:W-:Y:S02]  /*1220*/  IMAD.MOV.U32 R10, RZ, RZ, R9 ;  /* 0x000000ffff0a7224 */ /* 0x000fe400078e0009 */
[C---:B------:R-:W-:Y:S02]  /*1230*/  IMAD R35, R6.reuse, R14, R35 ;  /* 0x0000000e06237224 */ /* 0x040fe400078e0223 */
[----:B------:R-:W-:Y:S01]  /*1240*/  @!P6 IMAD.IADD R17, R17, 0x1, -R6 ;  /* 0x000000011111e824 */ /* 0x000fe200078e0a06 */
[C---:B------:R-:W-:Y:S01]  /*1250*/  ISETP.GT.U32.AND P6, PT, R6.reuse, R27, PT ;  /* 0x0000001b0600720c */ /* 0x040fe20003fc4070 */
[----:B------:R-:W-:Y:S01]  /*1260*/  @!P4 IMAD.MOV R10, RZ, RZ, -R10 ;  /* 0x000000ffff0ac224 */ /* 0x000fe200078e0a0a */
[C---:B------:R-:W-:Y:S01]  /*1270*/  ISETP.GT.U32.AND P4, PT, R6.reuse, R23, PT ;  /* 0x000000170600720c */ /* 0x040fe20003f84070 */
[----:B------:R-:W-:Y:S01]  /*1280*/  @!P0 IMAD.MOV R13, RZ, RZ, -R13 ;  /* 0x000000ffff0d8224 */ /* 0x000fe200078e0a0d */
[C---:B------:R-:W-:Y:S01]  /*1290*/  ISETP.GT.U32.AND P0, PT, R6.reuse, R29, PT ;  /* 0x0000001d0600720c */ /* 0x040fe20003f04070 */
[----:B------:R-:W-:Y:S01]  /*12a0*/  @!P1 IMAD.MOV R17, RZ, RZ, -R17 ;  /* 0x000000ffff119224 */ /* 0x000fe200078e0a11 */
[C---:B------:R-:W-:Y:S01]  /*12b0*/  ISETP.GT.U32.AND P1, PT, R6.reuse, R31, PT ;  /* 0x0000001f0600720c */ /* 0x040fe20003f24070 */
[--C-:B------:R-:W-:Y:S01]  /*12c0*/  @!P2 IMAD.IADD R19, R19, 0x1, -R6.reuse ;  /* 0x000000011313a824 */ /* 0x100fe200078e0a06 */
[C---:B------:R-:W-:Y:S01]  /*12d0*/  ISETP.GT.U32.AND P2, PT, R6.reuse, R33, PT ;  /* 0x000000210600720c */ /* 0x040fe20003f44070 */
[----:B------:R-:W-:Y:S01]  /*12e0*/  @!P3 IMAD.IADD R21, R21, 0x1, -R6 ;  /* 0x000000011515b824 */ /* 0x000fe200078e0a06 */
[----:B------:R-:W-:Y:S01]  /*12f0*/  ISETP.GT.U32.AND P3, PT, R6, R35, PT ;  /* 0x000000230600720c */ /* 0x000fe20003f64070 */
[----:B------:R-:W-:-:S02]  /*1300*/  IMAD.MOV R16, RZ, RZ, -R16 ;  /* 0x000000ffff107224 */ /* 0x000fc400078e0a10 */
[C---:B------:R-:W-:Y:S02]  /*1310*/  IMAD R39, R6.reuse, R12, R39 ;  /* 0x0000000c06277224 */ /* 0x040fe400078e0227 */
[C---:B------:R-:W-:Y:S02]  /*1320*/  IMAD R37, R6.reuse, R16, R37 ;  /* 0x0000001006257224 */ /* 0x040fe400078e0225 */
[----:B------:R-:W-:Y:S01]  /*1330*/  @!P5 IMAD.MOV R11, RZ, RZ, -R11 ;  /* 0x000000ffff0bd224 */ /* 0x000fe200078e0a0b */
[C---:B------:R-:W-:Y:S01]  /*1340*/  ISETP.GT.U32.AND P5, PT, R6.reuse, R25, PT ;  /* 0x000000190600720c */ /* 0x040fe20003fa4070 */
[--C-:B------:R-:W-:Y:S01]  /*1350*/  @!P4 IMAD.IADD R23, R23, 0x1, -R6.reuse ;  /* 0x000000011717c824 */ /* 0x100fe200078e0a06 */
[C---:B------:R-:W-:Y:S01]  /*1360*/  ISETP.GT.U32.AND P4, PT, R6.reuse, R37, PT ;  /* 0x000000250600720c */ /* 0x040fe20003f84070 */
[--C-:B------:R-:W-:Y:S01]  /*1370*/  @!P0 IMAD.IADD R29, R29, 0x1, -R6.reuse ;  /* 0x000000011d1d8824 */ /* 0x100fe200078e0a06 */
[----:B------:R-:W-:Y:S01]  /*1380*/  ISETP.GT.U32.AND P0, PT, R6, R39, PT ;  /* 0x000000270600720c */ /* 0x000fe20003f04070 */
[--C-:B------:R-:W-:Y:S01]  /*1390*/  @!P6 IMAD.IADD R27, R27, 0x1, -R6.reuse ;  /* 0x000000011b1be824 */ /* 0x100fe200078e0a06 */
[----:B------:R-:W-:Y:S01]  /*13a0*/  ISETP.GE.AND P6, PT, R22, RZ, PT ;  /* 0x000000ff1600720c */ /* 0x000fe20003fc6270 */
        /* <DEDUP_REMOVED lines=10> */
[----:B------:R-:W-:Y:S01]  /*1450*/  @!P0 IMAD.IADD R39, R39, 0x1, -R6 ;  /* 0x0000000127278824 */ /* 0x000fe200078e0a06 */
[----:B------:R-:W-:Y:S01]  /*1460*/  ISETP.GT.U32.AND P0, PT, R6, R31, PT ;  /* 0x0000001f0600720c */ /* 0x000fe20003f04070 */
[----:B------:R-:W-:-:S02]  /*1470*/  @!P6 IMAD.MOV R19, RZ, RZ, -R19 ;  /* 0x000000ffff13e224 */ /* 0x000fc400078e0a13 */
[----:B------:R-:W-:Y:S01]  /*1480*/  @!P1 IMAD.MOV R21, RZ, RZ, -R21 ;  /* 0x000000ffff159224 */ /* 0x000fe200078e0a15 */
[C---:B------:R-:W-:Y:S01]  /*1490*/  ISETP.GT.U32.AND P1, PT, R6.reuse, R33, PT ;  /* 0x000000210600720c */ /* 0x040fe20003f24070 */
[----:B------:R-:W-:Y:S01]  /*14a0*/  @!P2 IMAD.MOV R23, RZ, RZ, -R23 ;  /* 0x000000ffff17a224 */ /* 0x000fe200078e0a17 */
[C---:B------:R-:W-:Y:S01]  /*14b0*/  ISETP.GT.U32.AND P2, PT, R6.reuse, R35, PT ;  /* 0x000000230600720c */ /* 0x040fe20003f44070 */
[----:B------:R-:W-:Y:S01]  /*14c0*/  @!P3 IMAD.MOV R25, RZ, RZ, -R25 ;  /* 0x000000ffff19b224 */ /* 0x000fe200078e0a19 */
[----:B------:R-:W-:Y:S01]  /*14d0*/  ISETP.GT.U32.AND P3, PT, R6, R37, PT ;  /* 0x000000250600720c */ /* 0x000fe20003f64070 */
[----:B------:R-:W-:Y:S01]  /*14e0*/  IMAD.SHL.U32 R9, R0, 0x2, RZ ;  /* 0x0000000200097824 */ /* 0x000fe200078e00ff */
[----:B------:R-:W-:Y:S01]  /*14f0*/  ISETP.GT.U32.AND P6, PT, R6, R39, PT ;  /* 0x000000270600720c */ /* 0x000fe20003fc4070 */
[----:B------:R-:W-:Y:S01]  /*1500*/  @!P4 IMAD.MOV R27, RZ, RZ, -R27 ;  /* 0x000000ffff1bc224 */ /* 0x000fe200078e0a1b */
[----:B------:R-:W-:Y:S01]  /*1510*/  ISETP.GE.AND P4, PT, R32, RZ, PT ;  /* 0x000000ff2000720c */ /* 0x000fe20003f86270 */
[--C-:B------:R-:W-:Y:S01]  /*1520*/  @!P0 IMAD.IADD R31, R31, 0x1, -R6.reuse ;  /* 0x000000011f1f8824 */ /* 0x100fe200078e0a06 */
[----:B------:R-:W-:Y:S01]  /*1530*/  ISETP.GE.AND P0, PT, R18, RZ, PT ;  /* 0x000000ff1200720c */ /* 0x000fe20003f06270 */
[----:B------:R-:W-:Y:S01]  /*1540*/  IMAD R5, R5, 0x90, RZ ;  /* 0x0000009005057824 */ /* 0x000fe200078e02ff */
[----:B------:R-:W-:Y:S01]  /*1550*/  LOP3.LUT R9, R9, 0x10, RZ, 0xc0, !PT ;  /* 0x0000001009097812 */ /* 0x000fe200078ec0ff */
[--C-:B------:R-:W-:Y:S01]  /*1560*/  @!P1 IMAD.IADD R33, R33, 0x1, -R6.reuse ;  /* 0x0000000121219824 */ /* 0x100fe200078e0a06 */
[----:B------:R-:W-:Y:S01]  /*1570*/  ISETP.GE.AND P1, PT, R34, RZ, PT ;  /* 0x000000ff2200720c */ /* 0x000fe20003f26270 */
[--C-:B------:R-:W-:Y:S01]  /*1580*/  @!P2 IMAD.IADD R35, R35, 0x1, -R6.reuse ;  /* 0x000000012323a824 */ /* 0x100fe200078e0a06 */
[----:B------:R-:W-:Y:S01]  /*1590*/  ISETP.GE.AND P2, PT, R36, RZ, PT ;  /* 0x000000ff2400720c */ /* 0x000fe20003f46270 */
[--C-:B------:R-:W-:Y:S01]  /*15a0*/  @!P3 IMAD.IADD R37, R37, 0x1, -R6.reuse ;  /* 0x000000012525b824 */ /* 0x100fe200078e0a06 */
[----:B------:R-:W-:Y:S01]  /*15b0*/  ISETP.GE.AND P3, PT, R38, RZ, PT ;  /* 0x000000ff2600720c */ /* 0x000fe20003f66270 */
[----:B------:R-:W-:Y:S01]  /*15c0*/  @!P6 IMAD.IADD R39, R39, 0x1, -R6 ;  /* 0x000000012727e824 */ /* 0x000fe200078e0a06 */
[----:B------:R-:W-:Y:S01]  /*15d0*/  LOP3.LUT R12, R9, 0x20, R0, 0xf8, !PT ;  /* 0x00000020090c7812 */ /* 0x000fe200078ef800 */
[----:B------:R-:W1:Y:S01]  /*15e0*/  LDC R6, c[0x0][0x240] ;  /* 0x00009000ff067b82 */ /* 0x000e620000000800 */
[----:B------:R-:W-:Y:S01]  /*15f0*/  @!P4 IMAD.MOV R29, RZ, RZ, -R29 ;  /* 0x000000ffff1dc224 */ /* 0x000fe200078e0a1d */
[----:B------:R-:W-:Y:S01]  /*1600*/  ISETP.NE.AND P6, PT, R15, RZ, PT ;  /* 0x000000ff0f00720c */ /* 0x000fe20003fc5270 */
[----:B------:R-:W-:Y:S01]  /*1610*/  @!P0 IMAD.MOV R31, RZ, RZ, -R31 ;  /* 0x000000ffff1f8224 */ /* 0x000fe200078e0a1f */
[----:B------:R-:W-:Y:S01]  /*1620*/  LOP3.LUT R9, RZ, R15, RZ, 0x33, !PT ;  /* 0x0000000fff097212 */ /* 0x000fe200078e33ff */
[----:B------:R-:W-:Y:S01]  /*1630*/  @!P5 IMAD.MOV R39, RZ, RZ, -R39 ;  /* 0x000000ffff27d224 */ /* 0x000fe200078e0a27 */
[----:B------:R-:W-:Y:S01]  /*1640*/  LOP3.LUT R12, R5, R12, RZ, 0x3c, !PT ;  /* 0x0000000c050c7212 */ /* 0x000fe200078e3cff */
[----:B------:R-:W-:Y:S01]  /*1650*/  @!P1 IMAD.MOV R33, RZ, RZ, -R33 ;  /* 0x000000ffff219224 */ /* 0x000fe200078e0a21 */
[C---:B------:R-:W-:Y:S01]  /*1660*/  SEL R8, R9.reuse, R8, !P6 ;  /* 0x0000000809087207 */ /* 0x040fe20007000000 */
[----:B------:R-:W-:Y:S01]  /*1670*/  @!P2 IMAD.MOV R35, RZ, RZ, -R35 ;  /* 0x000000ffff23a224 */ /* 0x000fe200078e0a23 */
[C---:B------:R-:W-:Y:S01]  /*1680*/  SEL R10, R9.reuse, R10, !P6 ;  /* 0x0000000a090a7207 */ /* 0x040fe20007000000 */
[----:B------:R-:W-:Y:S01]  /*1690*/  @!P3 IMAD.MOV R37, RZ, RZ, -R37 ;  /* 0x000000ffff25b224 */ /* 0x000fe200078e0a25 */
[C---:B------:R-:W-:Y:S01]  /*16a0*/  SEL R11, R9.reuse, R11, !P6 ;  /* 0x0000000b090b7207 */ /* 0x040fe20007000000 */
[----:B------:R-:W-:Y:S01]  /*16b0*/  IMAD.SHL.U32 R5, R0, 0x40, RZ ;  /* 0x0000004000057824 */ /* 0x000fe200078e00ff */
[----:B------:R-:W-:Y:S01]  /*16c0*/  SEL R13, R9, R13, !P6 ;  /* 0x0000000d090d7207 */ /* 0x000fe20007000000 */
[----:B------:R-:W-:Y:S01]  /*16d0*/  IMAD R7, R7, UR6, RZ ;  /* 0x0000000607077c24 */ /* 0x000fe2000f8e02ff */
[C---:B------:R-:W-:Y:S01]  /*16e0*/  SEL R17, R9.reuse, R17, !P6 ;  /* 0x0000001109117207 */ /* 0x040fe20007000000 */
[----:B------:R-:W-:Y:S01]  /*16f0*/  USHF.R.S32.HI UR6, URZ, 0x1f, UR4 ;  /* 0x0000001f3f067899 */ /* 0x000fe20008011404 */
[----:B------:R-:W-:-:S02]  /*1700*/  SEL R19, R9, R19, !P6 ;  /* 0x0000001309137207 */ /* 0x000fc40007000000 */
[C---:B------:R-:W-:Y:S01]  /*1710*/  SEL R21, R9.reuse, R21, !P6 ;  /* 0x0000001509157207 */ /* 0x040fe20007000000 */
[----:B------:R-:W-:Y:S01]  /*1720*/  ULEA.HI UR6, UR6, UR4, URZ, 0x5 ;  /* 0x0000000406067291 */ /* 0x000fe2000f8f283f */
[C---:B------:R-:W-:Y:S01]  /*1730*/  SEL R23, R9.reuse, R23, !P6 ;  /* 0x0000001709177207 */ /* 0x040fe20007000000 */
[----:B------:R-:W-:Y:S01]  /*1740*/  USHF.L.U32 UR4, UR7, 0x1, URZ ;  /* 0x0000000107047899 */ /* 0x000fe2000800063f */
[C---:B------:R-:W-:Y:S01]  /*1750*/  SEL R25, R9.reuse, R25, !P6 ;  /* 0x0000001909197207 */ /* 0x040fe20007000000 */
[-C--:B-1----:R-:W-:Y:S01]  /*1760*/  IMAD R8, R8, R6.reuse, RZ ;  /* 0x0000000608087224 */ /* 0x082fe200078e02ff */
[C---:B------:R-:W-:Y:S01]  /*1770*/  SEL R27, R9.reuse, R27, !P6 ;  /* 0x0000001b091b7207 */ /* 0x040fe20007000000 */
[-C--:B------:R-:W-:Y:S01]  /*1780*/  IMAD R10, R10, R6.reuse, RZ ;  /* 0x000000060a0a7224 */ /* 0x080fe200078e02ff */
[----:B------:R-:W-:Y:S01]  /*1790*/  SEL R29, R9, R29, !P6 ;  /* 0x0000001d091d7207 */ /* 0x000fe20007000000 */
        /* <DEDUP_REMOVED lines=10> */
[----:B------:R-:W-:Y:S01]  /*1840*/  IMAD R23, R23, R6, RZ ;  /* 0x0000000617177224 */ /* 0x000fe200078e02ff */
[----:B0-----:R-:W-:Y:S01]  /*1850*/  LEA R26, P2, R8, R104, 0x1 ;  /* 0x00000068081a7211 */ /* 0x001fe200078408ff */
[----:B------:R-:W-:Y:S01]  /*1860*/  IMAD R85, R25, R6, RZ ;  /* 0x0000000619557224 */ /* 0x000fe200078e02ff */
[----:B------:R-:W-:Y:S01]  /*1870*/  LEA R24, P3, R10, R104, 0x1 ;  /* 0x000000680a187211 */ /* 0x000fe200078608ff */
[----:B------:R-:W-:Y:S01]  /*1880*/  IMAD R111, R27, R6, RZ ;  /* 0x000000061b6f7224 */ /* 0x000fe200078e02ff */
[----:B------:R-:W-:Y:S01]  /*1890*/  LEA R100, P4, R11, R104, 0x1 ;  /* 0x000000680b647211 */ /* 0x000fe200078808ff */
[----:B------:R-:W-:Y:S01]  /*18a0*/  IMAD R29, R29, R6, RZ ;  /* 0x000000061d1d7224 */ /* 0x000fe200078e02ff */
[----:B------:R-:W-:Y:S01]  /*18b0*/  LEA R98, P5, R13, R104, 0x1 ;  /* 0x000000680d627211 */ /* 0x000fe200078a08ff */
[-C--:B------:R-:W-:Y:S01]  /*18c0*/  IMAD R31, R31, R6.reuse, RZ ;  /* 0x000000061f1f7224 */ /* 0x080fe200078e02ff */
[-C--:B------:R-:W-:Y:S01]  /*18d0*/  LEA.HI.X.SX32 R25, R8, R105.reuse, 0x1, P2 ;  /* 0x0000006908197211 */ /* 0x080fe200010f0eff */
[-C--:B------:R-:W-:Y:S01]  /*18e0*/  IMAD R33, R33, R6.reuse, RZ ;  /* 0x0000000621217224 */ /* 0x080fe200078e02ff */
[-C--:B------:R-:W-:Y:S01]  /*18f0*/  LEA.HI.X.SX32 R27, R10, R105.reuse, 0x1, P3 ;  /* 0x000000690a1b7211 */ /* 0x080fe200018f0eff */
[-C--:B------:R-:W-:Y:S01]  /*1900*/  IMAD R35, R35, R6.reuse, RZ ;  /* 0x0000000623237224 */ /* 0x080fe200078e02ff */
[----:B------:R-:W-:Y:S01]  /*1910*/  LEA.HI.X.SX32 R101, R11, R105, 0x1, P4 ;  /* 0x000000690b657211 */ /* 0x000fe200020f0eff */
[----:B------:R-:W-:Y:S01]  /*1920*/  IMAD R37, R37, R6, RZ ;  /* 0x0000000625257224 */ /* 0x000fe200078e02ff */
[----:B------:R-:W-:Y:S01]  /*1930*/  LEA R96, P6, R17, R104, 0x1 ;  /* 0x0000006811607211 */ /* 0x000fe200078c08ff */
[----:B------:R-:W-:Y:S01]  /*1940*/  IMAD R9, R9, R6, RZ ;  /* 0x0000000609097224 */ /* 0x000fe200078e02ff */
[-C--:B------:R-:W-:Y:S01]  /*1950*/  LEA R94, P1, R19, R104.reuse, 0x1 ;  /* 0x00000068135e7211 */ /* 0x080fe200078208ff */
[----:B------:R-:W0:Y:S01]  /*1960*/  LDC R6, c[0x0][0x23c] ;  /* 0x00008f00ff067b82 */ /* 0x000e220000000800 */
[-C--:B------:R-:W-:Y:S01]  /*1970*/  LEA R88, P2, R21, R104.reuse, 0x1 ;  /* 0x0000006815587211 */ /* 0x080fe200078408ff */
[----:B------:R-:W-:Y:S01]  /*1980*/  USHF.R.S32.HI UR6, URZ, 0x5, UR6 ;  /* 0x000000053f067899 */ /* 0x000fe20008011406 */
[----:B------:R-:W-:-:S02]  /*1990*/  LEA R86, P3, R23, R104, 0x1 ;  /* 0x0000006817567211 */ /* 0x000fc400078608ff */
[-C--:B------:R-:W-:Y:S02]  /*19a0*/  LEA R84, P4, R85, R104.reuse, 0x1 ;  /* 0x0000006855547211 */ /* 0x080fe400078808ff */
[-C--:B------:R-:W-:Y:S02]  /*19b0*/  LEA.HI.X.SX32 R99, R13, R105.reuse, 0x1, P5 ;  /* 0x000000690d637211 */ /* 0x080fe400028f0eff */
[----:B------:R-:W-:Y:S02]  /*19c0*/  LEA R116, P5, R111, R104, 0x1 ;  /* 0x000000686f747211 */ /* 0x000fe400078a08ff */
[-C--:B------:R-:W-:Y:S02]  /*19d0*/  LEA.HI.X.SX32 R97, R17, R105.reuse, 0x1, P6 ;  /* 0x0000006911617211 */ /* 0x080fe400030f0eff */
[----:B------:R-:W-:Y:S02]  /*19e0*/  CS2R R16, SRZ ;  /* 0x0000000000107805 */ /* 0x000fe4000001ff00 */
[----:B------:R-:W-:-:S02]  /*19f0*/  LEA.HI.X.SX32 R95, R19, R105, 0x1, P1 ;  /* 0x00000069135f7211 */ /* 0x000fc400008f0eff */
[----:B------:R-:W-:Y:S02]  /*1a00*/  CS2R R18, SRZ ;  /* 0x0000000000127805 */ /* 0x000fe4000001ff00 */
[-C--:B------:R-:W-:Y:S02]  /*1a10*/  LEA.HI.X.SX32 R89, R21, R105.reuse, 0x1, P2 ;  /* 0x0000006915597211 */ /* 0x080fe400010f0eff */
[-C--:B------:R-:W-:Y:S02]  /*1a20*/  LEA.HI.X.SX32 R87, R23, R105.reuse, 0x1, P3 ;  /* 0x0000006917577211 */ /* 0x080fe400018f0eff */
[----:B------:R-:W-:Y:S02]  /*1a30*/  LEA.HI.X.SX32 R85, R85, R105, 0x1, P4 ;  /* 0x0000006955557211 */ /* 0x000fe400020f0eff */
[-C--:B------:R-:W-:Y:S02]  /*1a40*/  LEA R78, P6, R29, R104.reuse, 0x1 ;  /* 0x000000681d4e7211 */ /* 0x080fe400078c08ff */
[----:B------:R-:W-:Y:S01]  /*1a50*/  LEA R76, P1, R31, R104, 0x1 ;  /* 0x000000681f4c7211 */ /* 0x000fe200078208ff */
[----:B0-----:R-:W-:Y:S01]  /*1a60*/  IMAD R91, R91, R6, RZ ;  /* 0x000000065b5b7224 */ /* 0x001fe200078e02ff */
[-C--:B------:R-:W-:Y:S01]  /*1a70*/  LEA R110, P2, R33, R104.reuse, 0x1 ;  /* 0x00000068216e7211 */ /* 0x080fe200078408ff */
[----:B------:R-:W-:Y:S01]  /*1a80*/  IMAD.SHL.U32 R93, R6, 0x20, RZ ;  /* 0x00000020065d7824 */ /* 0x000fe200078e00ff */
[----:B------:R-:W-:-:S02]  /*1a90*/  LEA R108, P3, R35, R104, 0x1 ;  /* 0x00000068236c7211 */ /* 0x000fc400078608ff */
[-C--:B------:R-:W-:Y:S02]  /*1aa0*/  LEA R118, P4, R37, R104.reuse, 0x1 ;  /* 0x0000006825767211 */ /* 0x080fe400078808ff */
[-C--:B------:R-:W-:Y:S02]  /*1ab0*/  LEA.HI.X.SX32 R111, R111, R105.reuse, 0x1, P5 ;  /* 0x000000696f6f7211 */ /* 0x080fe400028f0eff */
[----:B------:R-:W-:Y:S02]  /*1ac0*/  LOP3.LUT R5, R12, 0x400, R5, 0xf8, !PT ;  /* 0x000004000c057812 */ /* 0x000fe400078ef805 */
[----:B------:R-:W-:Y:S02]  /*1ad0*/  LEA R106, P5, R9, R104, 0x1 ;  /* 0x00000068096a7211 */ /* 0x000fe400078a08ff */
[----:B------:R-:W-:Y:S01]  /*1ae0*/  LEA R102, P0, R7, UR10, 0x1 ;  /* 0x0000000a07667c11 */ /* 0x000fe2000f8008ff */
[----:B------:R-:W-:Y:S01]  /*1af0*/  UIMAD UR10, UR7, 0x1f, URZ ;  /* 0x0000001f070a78a4 */ /* 0x000fe2000f8e023f */
[----:B------:R-:W-:-:S02]  /*1b00*/  LEA.HI.X.SX32 R79, R29, R105, 0x1, P6 ;  /* 0x000000691d4f7211 */ /* 0x000fc400030f0eff */
[-C--:B------:R-:W-:Y:S02]  /*1b10*/  LEA.HI.X.SX32 R77, R31, R105.reuse, 0x1, P1 ;  /* 0x000000691f4d7211 */ /* 0x080fe400008f0eff */
[-C--:B------:R-:W-:Y:S02]  /*1b20*/  LEA.HI.X.SX32 R107, R33, R105.reuse, 0x1, P2 ;  /* 0x00000069216b7211 */ /* 0x080fe400010f0eff */
[-C--:B------:R-:W-:Y:S02]  /*1b30*/  LEA.HI.X.SX32 R109, R35, R105.reuse, 0x1, P3 ;  /* 0x00000069236d7211 */ /* 0x080fe400018f0eff */
[-C--:B------:R-:W-:Y:S02]  /*1b40*/  LEA.HI.X.SX32 R113, R37, R105.reuse, 0x1, P4 ;  /* 0x0000006925717211 */ /* 0x080fe400020f0eff */
[----:B------:R-:W-:Y:S02]  /*1b50*/  LEA.HI.X.SX32 R105, R9, R105, 0x1, P5 ;  /* 0x0000006909697211 */ /* 0x000fe400028f0eff */
[----:B------:R-:W-:-:S02]  /*1b60*/  LOP3.LUT R90, R5, 0x40, RZ, 0x3c, !PT ;  /* 0x00000040055a7812 */ /* 0x000fc400078e3cff */
[----:B------:R-:W-:Y:S01]  /*1b70*/  LEA.HI.X.SX32 R103, R7, UR11, 0x1, P0 ;  /* 0x0000000b07677c11 */ /* 0x000fe200080f0eff */
[----:B------:R-:W-:-:S12]  /*1b80*/  UIMAD UR11, UR7, 0x1e, URZ ;  /* 0x0000001e070b78a4 */ /* 0x000fd8000f8e023f */
.L_x_1:
[C---:B------:R-:W-:Y:S01]  /*1b90*/  ISETP.GT.AND P0, PT, R92.reuse, RZ, PT ;  /* 0x000000ff5c00720c */ /* 0x040fe20003f04270 */
[----:B------:R-:W-:Y:S01]  /*1ba0*/  IMAD.U32 R9, RZ, RZ, UR33 ;  /* 0x00000021ff097e24 */ /* 0x000fe2000f8e00ff */
[----:B------:R-:W-:Y:S01]  /*1bb0*/  PRMT R117, RZ, 0x7610, R117 ;  /* 0x00007610ff757816 */ /* 0x000fe20000000075 */
[----:B------:R-:W0:Y:S01]  /*1bc0*/  LDC R13, c[0x0][0x238] ;  /* 0x00008e00ff0d7b82 */ /* 0x000e220000000800 */
[----:B------:R-:W-:-:S09]  /*1bd0*/  ISETP.GT.AND P1, PT, R92, 0x8, PT ;  /* 0x000000085c00780c */ /* 0x000fd20003f24270 */
[----:B------:R-:W2:Y:S01]  /*1be0*/  @P0 LDG.E.U16 R117, desc[UR8][R102.64] ;  /* 0x0000000866750981 */ /* 0x000ea2000c1e1500 */
[----:B------:R-:W-:Y:S01]  /*1bf0*/  PRMT R114, RZ, 0x7610, R114 ;  /* 0x00007610ff727816 */ /* 0x000fe20000000072 */
[----:B------:R-:W-:Y:S01]  /*1c00*/  IMAD.WIDE R8, R9, 0x2, R102 ;  /* 0x0000000209087825 */ /* 0x000fe200078e0266 */
[----:B------:R-:W-:Y:S02]  /*1c10*/  PRMT R20, RZ, 0x7610, R20 ;  /* 0x00007610ff147816 */ /* 0x000fe40000000014 */
[C---:B------:R-:W-:Y:S01]  /*1c20*/  ISETP.GT.AND P0, PT, R92.reuse, 0x10, PT ;  /* 0x000000105c00780c */ /* 0x040fe20003f04270 */
[----:B------:R-:W-:Y:S01]  /*1c30*/  IMAD.U32 R7, RZ, RZ, UR25 ;  /* 0x00000019ff077e24 */ /* 0x000fe2000f8e00ff */
[----:B------:R0:W3:Y:S01]  /*1c40*/  @P1 LDG.E.U16 R114, desc[UR8][R8.64] ;  /* 0x0000000808721981 */ /* 0x0000e2000c1e1500 */
[----:B------:R-:W-:Y:S01]  /*1c50*/  ISETP.GT.AND P1, PT, R92, 0x18, PT ;  /* 0x000000185c00780c */ /* 0x000fe20003f24270 */
[----:B------:R-:W-:Y:S01]  /*1c60*/  IMAD.U32 R11, RZ, RZ, UR17 ;  /* 0x00000011ff0b7e24 */ /* 0x000fe2000f8e00ff */
[----:B------:R-:W-:Y:S01]  /*1c70*/  PRMT R112, RZ, 0x7610, R112 ;  /* 0x00007610ff707816 */ /* 0x000fe20000000070 */
[----:B------:R-:W-:-:S04]  /*1c80*/  IMAD.WIDE R6, R7, 0x2, R102 ;  /* 0x0000000207067825 */ /* 0x000fc800078e0266 */
[----:B------:R-:W-:Y:S01]  /*1c90*/  IMAD.WIDE R10, R11, 0x2, R102 ;  /* 0x000000020b0a7825 */ /* 0x000fe200078e0266 */
[----:B------:R-:W-:Y:S02]  /*1ca0*/  PRMT R22, RZ, 0x7610, R22 ;  /* 0x00007610ff167816 */ /* 0x000fe40000000016 */
[----:B------:R1:W4:Y:S01]  /*1cb0*/  @P0 LDG.E.U16 R112, desc[UR8][R6.64] ;  /* 0x0000000806700981 */ /* 0x000322000c1e1500 */
[----:B0-----:R-:W-:Y:S01]  /*1cc0*/  IMAD.WIDE R8, R13, 0x2, R102 ;  /* 0x000000020d087825 */ /* 0x001fe200078e0266 */
[C---:B------:R-:W-:Y:S02]  /*1cd0*/  ISETP.GT.AND P0, PT, R92.reuse, 0x1, PT ;  /* 0x000000015c00780c */ /* 0x040fe40003f04270 */
[----:B------:R0:W5:Y:S01]  /*1ce0*/  @P1 LDG.E.U16 R20, desc[UR8][R10.64] ;  /* 0x000000080a141981 */ /* 0x000162000c1e1500 */
[----:B------:R-:W-:Y:S01]  /*1cf0*/  ISETP.GT.AND P1, PT, R92, 0x9, PT ;  /* 0x000000095c00780c */ /* 0x000fe20003f24270 */
[----:B------:R-:W-:Y:S01]  /*1d00*/  IMAD.U32 R13, RZ, RZ, UR32 ;  /* 0x00000020ff0d7e24 */ /* 0x000fe2000f8e00ff */
[----:B------:R-:W-:-:S03]  /*1d10*/  PRMT R21, RZ, 0x7610, R21 ;  /* 0x00007610ff157816 */ /* 0x000fc60000000015 */
[----:B-1----:R-:W-:Y:S01]  /*1d20*/  IMAD.WIDE R6, R13, 0x2, R102 ;  /* 0x000000020d067825 */ /* 0x002fe200078e0266 */
[C---:B------:R-:W-:Y:S02]  /*1d30*/  ISETP.GT.AND P2, PT, R92.reuse, 0x4, PT ;  /* 0x000000045c00780c */ /* 0x040fe40003f44270 */
[C---:B------:R-:W-:Y:S01]  /*1d40*/  ISETP.GT.AND P3, PT, R92.reuse, 0x5, PT ;  /* 0x000000055c00780c */ /* 0x040fe20003f64270 */
[----:B------:R-:W-:Y:S01]  /*1d50*/  IMAD.U32 R15, RZ, RZ, UR38 ;  /* 0x00000026ff0f7e24 */ /* 0x000fe2000f8e00ff */
[----:B------:R1:W5:Y:S04]  /*1d60*/  @P0 LDG.E.U16 R21, desc[UR8][R8.64] ;  /* 0x0000000808150981 */ /* 0x000368000c1e1500 */
[----:B------:R1:W5:Y:S01]  /*1d70*/  @P1 LDG.E.U16 R22, desc[UR8][R6.64] ;  /* 0x0000000806161981 */ /* 0x000362000c1e1500 */
[----:B------:R-:W-:Y:S01]  /*1d80*/  ISETP.GT.AND P1, PT, R92, 0x3, PT ;  /* 0x000000035c00780c */ /* 0x000fe20003f24270 */
[----:B0-----:R-:W-:Y:S01]  /*1d90*/  IMAD.U32 R11, RZ, RZ, UR37 ;  /* 0x00000025ff0b7e24 */ /* 0x001fe2000f8e00ff */
[----:B------:R-:W-:Y:S01]  /*1da0*/  PRMT R28, RZ, 0x7610, R28 ;  /* 0x00007610ff1c7816 */ /* 0x000fe2000000001c */
[----:B------:R-:W-:Y:S01]  /*1db0*/  IMAD.U32 R13, RZ, RZ, UR36 ;  /* 0x00000024ff0d7e24 */ /* 0x000fe2000f8e00ff */
[----:B------:R-:W-:Y:S01]  /*1dc0*/  PRMT R29, RZ, 0x7610, R29 ;  /* 0x00007610ff1d7816 */ /* 0x000fe2000000001d */
[----:B-1----:R-:W-:Y:S01]  /*1dd0*/  IMAD.WIDE R8, R15, 0x2, R102 ;  /* 0x000000020f087825 */ /* 0x002fe200078e0266 */
[----:B------:R-:W-:-:S02]  /*1de0*/  PRMT R30, RZ, 0x7610, R30 ;  /* 0x00007610ff1e7816 */ /* 0x000fc4000000001e */
[----:B------:R-:W-:Y:S01]  /*1df0*/  ISETP.GT.AND P0, PT, R92, 0x2, PT ;  /* 0x000000025c00780c */ /* 0x000fe20003f04270 */
[----:B------:R-:W-:Y:S01]  /*1e00*/  IMAD.WIDE R10, R11, 0x2, R102 ;  /* 0x000000020b0a7825 */ /* 0x000fe200078e0266 */
[----:B------:R-:W-:-:S03]  /*1e10*/  PRMT R23, RZ, 0x7610, R23 ;  /* 0x00007610ff177816 */ /* 0x000fc60000000017 */
[--C-:B------:R-:W-:Y:S01]  /*1e20*/  IMAD.WIDE R12, R13, 0x2, R102.reuse ;  /* 0x000000020d0c7825 */ /* 0x100fe200078e0266 */
[----:B------:R-:W5:Y:S01]  /*1e30*/  @P1 LDG.E.U16 R28, desc[UR8][R8.64] ;  /* 0x00000008081c1981 */ /* 0x000f62000c1e1500 */
[C---:B------:R-:W-:Y:S02]  /*1e40*/  ISETP.GT.AND P1, PT, R92.reuse, 0x7, PT ;  /* 0x000000075c00780c */ /* 0x040fe40003f24270 */
[----:B------:R-:W-:Y:S01]  /*1e50*/  IMAD.U32 R31, RZ, RZ, UR4 ;  /* 0x00000004ff1f7e24 */ /* 0x000fe2000f8e00ff */
[----:B------:R0:W5:Y:S01]  /*1e60*/  @P2 LDG.E.U16 R29, desc[UR8][R10.64] ;  /* 0x000000080a1d2981 */ /* 0x000162000c1e1500 */
[C---:B------:R-:W-:Y:S02]  /*1e70*/  ISETP.GT.AND P2, PT, R92.reuse, 0xa, PT ;  /* 0x0000000a5c00780c */ /* 0x040fe40003f44270 */
[----:B------:R-:W-:Y:S01]  /*1e80*/  IMAD.WIDE R6, R31, 0x2, R102 ;  /* 0x000000021f067825 */ /* 0x000fe200078e0266 */
[----:B------:R1:W5:Y:S01]  /*1e90*/  @P3 LDG.E.U16 R30, desc[UR8][R12.64] ;  /* 0x000000080c1e3981 */ /* 0x000362000c1e1500 */
[----:B------:R-:W-:-:S02]  /*1ea0*/  ISETP.GT.AND P3, PT, R92, 0xb, PT ;  /* 0x0000000b5c00780c */ /* 0x000fc40003f64270 */
[----:B------:R-:W-:Y:S01]  /*1eb0*/  IMAD.U32 R37, RZ, RZ, UR34 ;  /* 0x00000022ff257e24 */ /* 0x000fe2000f8e00ff */
[----:B------:R1:W5:Y:S01]  /*1ec0*/  @P0 LDG.E.U16 R23, desc[UR8][R6.64] ;  /* 0x0000000806170981 */ /* 0x000362000c1e1500 */
[----:B0-----:R-:W-:Y:S01]  /*1ed0*/  IMAD.U32 R11, RZ, RZ, UR31 ;  /* 0x0000001fff0b7e24 */ /* 0x001fe2000f8e00ff */
[----:B------:R-:W-:Y:S01]  /*1ee0*/  PRMT R32, RZ, 0x7610, R32 ;  /* 0x00007610ff207816 */ /* 0x000fe20000000020 */
[----:B-1----:R-:W-:Y:S01]  /*1ef0*/  IMAD.U32 R13, RZ, RZ, UR30 ;  /* 0x0000001eff0d7e24 */ /* 0x002fe2000f8e00ff */
[----:B------:R-:W-:Y:S01]  /*1f00*/  PRMT R33, RZ, 0x7610, R33 ;  /* 0x00007610ff217816 */ /* 0x000fe20000000021 */
[----:B------:R-:W-:Y:S01]  /*1f10*/  IMAD.WIDE R8, R37, 0x2, R102 ;  /* 0x0000000225087825 */ /* 0x000fe200078e0266 */
[----:B------:R-:W-:Y:S02]  /*1f20*/  PRMT R34, RZ, 0x7610, R34 ;  /* 0x00007610ff227816 */ /* 0x000fe40000000022 */
[C---:B------:R-:W-:Y:S01]  /*1f30*/  ISETP.GT.AND P0, PT, R92.reuse, 0x6, PT ;  /* 0x000000065c00780c */ /* 0x040fe20003f04270 */
[--C-:B------:R-:W-:Y:S01]  /*1f40*/  IMAD.WIDE R10, R11, 0x2, R102.reuse ;  /* 0x000000020b0a7825 */ /* 0x100fe200078e0266 */
[----:B------:R0:W5:Y:S03]  /*1f50*/  @P1 LDG.E.U16 R32, desc[UR8][R8.64] ;  /* 0x0000000808201981 */ /* 0x000166000c1e1500 */
[----:B------:R-:W-:Y:S01]  /*1f60*/  IMAD.WIDE R12, R13, 0x2, R102 ;  /* 0x000000020d0c7825 */ /* 0x000fe200078e0266 */
[----:B------:R1:W5:Y:S01]  /*1f70*/  @P2 LDG.E.U16 R33, desc[UR8][R10.64] ;  /* 0x000000080a212981 */ /* 0x000362000c1e1500 */
[----:B------:R-:W-:-:S02]  /*1f80*/  ISETP.GT.AND P1, PT, R92, 0xe, PT ;  /* 0x0000000e5c00780c */ /* 0x000fc40003f24270 */
[----:B------:R-:W-:Y:S01]  /*1f90*/  IMAD.U32 R39, RZ, RZ, UR35 ;  /* 0x00000023ff277e24 */ /* 0x000fe2000f8e00ff */
[----:B------:R1:W5:Y:S01]  /*1fa0*/  @P3 LDG.E.U16 R34, desc[UR8][R12.64] ;  /* 0x000000080c223981 */ /* 0x000362000c1e1500 */
[C---:B------:R-:W-:Y:S02]  /*1fb0*/  ISETP.GT.AND P2, PT, R92.reuse, 0xf, PT ;  /* 0x0000000f5c00780c */ /* 0x040fe40003f44270 */
[C---:B------:R-:W-:Y:S01]  /*1fc0*/  ISETP.GT.AND P3, PT, R92.reuse, 0x11, PT ;  /* 0x000000115c00780c */ /* 0x040fe20003f64270 */
[----:B------:R-:W-:Y:S01]  /*1fd0*/  IMAD.WIDE R6, R39, 0x2, R102 ;  /* 0x0000000227067825 */ /* 0x000fe200078e0266 */
[----:B------:R-:W-:Y:S02]  /*1fe0*/  PRMT R31, RZ, 0x7610, R31 ;  /* 0x00007610ff1f7816 */ /* 0x000fe4000000001f */
[----:B------:R-:W-:Y:S01]  /*1ff0*/  ISETP.GT.AND P4, PT, R92, 0xc, PT ;  /* 0x0000000c5c00780c */ /* 0x000fe20003f84270 */
[----:B0-----:R-:W-:Y:S02]  /*2000*/  IMAD.U32 R9, RZ, RZ, UR27 ;  /* 0x0000001bff097e24 */ /* 0x001fe4000f8e00ff */
[----:B-1----:R-:W-:Y:S01]  /*2010*/  IMAD.U32 R11, RZ, RZ, UR26 ;  /* 0x0000001aff0b7e24 */ /* 0x002fe2000f8e00ff */
[----:B------:R0:W5:Y:S01]  /*2020*/  @P0 LDG.E.U16 R31, desc[UR8][R6.64] ;  /* 0x00000008061f0981 */ /* 0x000162000c1e1500 */
[----:B------:R-:W-:Y:S01]  /*2030*/  IMAD.U32 R13, RZ, RZ, UR24 ;  /* 0x00000018ff0d7e24 */ /* 0x000fe2000f8e00ff */
[----:B------:R-:W-:Y:S01]  /*2040*/  PRMT R37, RZ, 0x7610, R37 ;  /* 0x00007610ff257816 */ /* 0x000fe20000000025 */
[----:B------:R-:W-:Y:S01]  /*2050*/  IMAD.U32 R15, RZ, RZ, UR29 ;  /* 0x0000001dff0f7e24 */ /* 0x000fe2000f8e00ff */
[----:B------:R-:W-:Y:S01]  /*2060*/  PRMT R38, RZ, 0x7610, R38 ;  /* 0x00007610ff267816 */ /* 0x000fe20000000026 */
[----:B------:R-:W-:Y:S01]  /*2070*/  IMAD.WIDE R8, R9, 0x2, R102 ;  /* 0x0000000209087825 */ /* 0x000fe200078e0266 */
[----:B------:R-:W-:-:S02]  /*2080*/  PRMT R39, RZ, 0x7610, R39 ;  /* 0x00007610ff277816 */ /* 0x000fc40000000027 */
[C---:B------:R-:W-:Y:S01]  /*2090*/  ISETP.GT.AND P0, PT, R92.reuse, 0xd, PT ;  /* 0x0000000d5c00780c */ /* 0x040fe20003f04270 */
[----:B------:R-:W-:Y:S01]  /*20a0*/  IMAD.WIDE R10, R11, 0x2, R102 ;  /* 0x000000020b0a7825 */ /* 0x000fe200078e0266 */
[----:B------:R-:W-:Y:S01]  /*20b0*/  PRMT R35, RZ, 0x7610, R35 ;  /* 0x00007610ff237816 */ /* 0x000fe20000000023 */
[----:B------:R1:W5:Y:S02]  /*20c0*/  @P1 LDG.E.U16 R37, desc[UR8][R8.64] ;  /* 0x0000000808251981 */ /* 0x000364000c1e1500 */
[--C-:B------:R-:W-:Y:S01]  /*20d0*/  IMAD.WIDE R12, R13, 0x2, R102.reuse ;  /* 0x000000020d0c7825 */ /* 0x100fe200078e0266 */
[C---:B------:R-:W-:Y:S01]  /*20e0*/  ISETP.GT.AND P1, PT, R92.reuse, 0x14, PT ;  /* 0x000000145c00780c */ /* 0x040fe20003f24270 */
[----:B------:R1:W5:Y:S02]  /*20f0*/  @P2 LDG.E.U16 R38, desc[UR8][R10.64] ;  /* 0x000000080a262981 */ /* 0x000364000c1e1500 */
[----:B------:R-:W-:Y:S01]  /*2100*/  IMAD.WIDE R14, R15, 0x2, R102 ;  /* 0x000000020f0e7825 */ /* 0x000fe200078e0266 */
[C---:B------:R-:W-:Y:S01]  /*2110*/  ISETP.GT.AND P2, PT, R92.reuse, 0x15, PT ;  /* 0x000000155c00780c */ /* 0x040fe20003f44270 */
[----:B------:R1:W5:Y:S02]  /*2120*/  @P3 LDG.E.U16 R39, desc[UR8][R12.64] ;  /* 0x000000080c273981 */ /* 0x000364000c1e1500 */
[----:B------:R-:W-:Y:S01]  /*2130*/  IMAD.U32 R41, RZ, RZ, UR28 ;  /* 0x0000001cff297e24 */ /* 0x000fe2000f8e00ff */
[C---:B------:R-:W-:Y:S01]  /*2140*/  ISETP.GT.AND P3, PT, R92.reuse, 0x16, PT ;  /* 0x000000165c00780c */ /* 0x040fe20003f64270 */
[----:B------:R1:W5:Y:S01]  /*2150*/  @P4 LDG.E.U16 R35, desc[UR8][R14.64] ;  /* 0x000000080e234981 */ /* 0x000362000c1e1500 */
[----:B------:R-:W-:Y:S01]  /*2160*/  PRMT R36, RZ, 0x7610, R36 ;  /* 0x00007610ff247816 */ /* 0x000fe20000000024 */
[----:B0-----:R-:W-:Y:S01]  /*2170*/  IMAD.WIDE R6, R41, 0x2, R102 ;  /* 0x0000000229067825 */ /* 0x001fe200078e0266 */
[----:B------:R-:W-:-:S03]  /*2180*/  ISETP.GT.AND P4, PT, R92, 0x12, PT ;  /* 0x000000125c00780c */ /* 0x000fc60003f84270 */
[----:B-1----:R-:W-:Y:S01]  /*2190*/  IMAD.U32 R9, RZ, RZ, UR21 ;  /* 0x00000015ff097e24 */ /* 0x002fe2000f8e00ff */
[----:B------:R0:W5:Y:S01]  /*21a0*/  @P0 LDG.E.U16 R36, desc[UR8][R6.64] ;  /* 0x0000000806240981 */ /* 0x000162000c1e1500 */
[----:B------:R-:W-:Y:S02]  /*21b0*/  IMAD.U32 R11, RZ, RZ, UR20 ;  /* 0x00000014ff0b7e24 */ /* 0x000fe4000f8e00ff */
[----:B------:R-:W-:Y:S01]  /*21c0*/  IMAD.U32 R13, RZ, RZ, UR19 ;  /* 0x00000013ff0d7e24 */ /* 0x000fe2000f8e00ff */
[----:B------:R-:W-:Y:S01]  /*21d0*/  PRMT R42, RZ, 0x7610, R42 ;  /* 0x00007610ff2a7816 */ /* 0x000fe2000000002a */
[----:B------:R-:W-:Y:S01]  /*21e0*/  IMAD.U32 R15, RZ, RZ, UR23 ;  /* 0x00000017ff0f7e24 */ /* 0x000fe2000f8e00ff */
[----:B------:R-:W-:Y:S01]  /*21f0*/  PRMT R43, RZ, 0x7610, R43 ;  /* 0x00007610ff2b7816 */ /* 0x000fe2000000002b */
[----:B------:R-:W-:Y:S01]  /*2200*/  IMAD.WIDE R8, R9, 0x2, R102 ;  /* 0x0000000209087825 */ /* 0x000fe200078e0266 */
[----:B------:R-:W-:Y:S02]  /*2210*/  PRMT R44, RZ, 0x7610, R44 ;  /* 0x00007610ff2c7816 */ /* 0x000fe4000000002c */
[C---:B------:R-:W-:Y:S01]  /*2220*/  ISETP.GT.AND P0, PT, R92.reuse, 0x13, PT ;  /* 0x000000135c00780c */ /* 0x040fe20003f04270 */
[----:B------:R-:W-:Y:S01]  /*2230*/  IMAD.WIDE R10, R11, 0x2, R102 ;  /* 0x000000020b0a7825 */ /* 0x000fe200078e0266 */
[----:B------:R-:W-:Y:S01]  /*2240*/  PRMT R40, RZ, 0x7610, R40 ;  /* 0x00007610ff287816 */ /* 0x000fe20000000028 */
[----:B------:R-:W5:Y:S02]  /*2250*/  @P1 LDG.E.U16 R42, desc[UR8][R8.64] ;  /* 0x00000008082a1981 */ /* 0x000f64000c1e1500 */
        /* <DEDUP_REMOVED lines=12> */
[----:B------:R-:W-:Y:S01]  /*2320*/  IMAD.U32 R83, RZ, RZ, UR15 ;  /* 0x0000000fff537e24 */ /* 0x000fe2000f8e00ff */
[----:B------:R0:W5:Y:S01]  /*2330*/  @P0 LDG.E.U16 R41, desc[UR8][R6.64] ;  /* 0x0000000806290981 */ /* 0x000162000c1e1500 */
[----:B-1----:R-:W-:Y:S02]  /*2340*/  IMAD.U32 R11, RZ, RZ, UR14 ;  /* 0x0000000eff0b7e24 */ /* 0x002fe4000f8e00ff */
        /* <DEDUP_REMOVED lines=12> */
[----:B------:R-:W5:Y:S02]  /*2410*/  @P2 LDG.E.U16 R80, desc[UR8][R10.64] ;  /* 0x000000080a502981 */ /* 0x000f64000c1e1500 */
[----:B------:R-:W-:Y:S01]  /*2420*/  IMAD.WIDE R14, R15, 0x2, R102 ;  /* 0x000000020f0e7825 */ /* 0x000fe200078e0266 */
[C---:B------:R-:W-:Y:S01]  /*2430*/  ISETP.GT.AND P2, PT, R92.reuse, 0x1e, PT ;  /* 0x0000001e5c00780c */ /* 0x040fe20003f44270 */
[----:B------:R-:W5:Y:S02]  /*2440*/  @P3 LDG.E.U16 R81, desc[UR8][R12.64] ;  /* 0x000000080c513981 */ /* 0x000f64000c1e1500 */
[----:B------:R-:W-:Y:S01]  /*2450*/  IMAD.U32 R115, RZ, RZ, UR16 ;  /* 0x00000010ff737e24 */ /* 0x000fe2000f8e00ff */
[----:B------:R-:W-:Y:S01]  /*2460*/  ISETP.GT.AND P3, PT, R92, 0x1f, PT ;  /* 0x0000001f5c00780c */ /* 0x000fe20003f64270 */
[----:B------:R1:W5:Y:S01]  /*2470*/  @P4 LDG.E.U16 R45, desc[UR8][R14.64] ;  /* 0x000000080e2d4981 */ /* 0x000362000c1e1500 */
[----:B------:R-:W-:Y:S01]  /*2480*/  PRMT R46, RZ, 0x7610, R46 ;  /* 0x00007610ff2e7816 */ /* 0x000fe2000000002e */
[----:B0-----:R-:W-:Y:S01]  /*2490*/  IMAD.WIDE R6, R115, 0x2, R102 ;  /* 0x0000000273067825 */ /* 0x001fe200078e0266 */
[----:B------:R-:W-:-:S03]  /*24a0*/  PRMT R82, RZ, 0x7610, R82 ;  /* 0x00007610ff527816 */ /* 0x000fc60000000052 */
[----:B------:R-:W-:Y:S01]  /*24b0*/  IMAD.U32 R119, RZ, RZ, UR12 ;  /* 0x0000000cff777e24 */ /* 0x000fe2000f8e00ff */
[----:B------:R0:W5:Y:S01]  /*24c0*/  @P0 LDG.E.U16 R46, desc[UR8][R6.64] ;  /* 0x00000008062e0981 */ /* 0x000162000c1e1500 */
[----:B------:R-:W-:Y:S02]  /*24d0*/  IMAD.U32 R115, RZ, RZ, UR11 ;  /* 0x0000000bff737e24 */ /* 0x000fe4000f8e00ff */
[----:B-1----:R-:W-:Y:S01]  /*24e0*/  IMAD.U32 R15, RZ, RZ, UR10 ;  /* 0x0000000aff0f7e24 */ /* 0x002fe2000f8e00ff */
[----:B------:R-:W-:Y:S01]  /*24f0*/  PRMT R83, RZ, 0x7610, R83 ;  /* 0x00007610ff537816 */ /* 0x000fe20000000053 */
[----:B------:R-:W-:Y:S01]  /*2500*/  IMAD.WIDE R8, R115, 0x2, R102 ;  /* 0x0000000273087825 */ /* 0x000fe200078e0266 */
[----:B------:R-:W-:-:S03]  /*2510*/  PRMT R104, RZ, 0x7610, R104 ;  /* 0x00007610ff687816 */ /* 0x000fc60000000068 */
[--C-:B------:R-:W-:Y:S01]  /*2520*/  IMAD.WIDE R14, R15, 0x2, R102.reuse ;  /* 0x000000020f0e7825 */ /* 0x100fe200078e0266 */
[----:B------:R1:W5:Y:S03]  /*2530*/  @P2 LDG.E.U16 R83, desc[UR8][R8.64] ;  /* 0x0000000808532981 */ /* 0x000366000c1e1500 */
[----:B0-----:R-:W-:Y:S01]  /*2540*/  IMAD.WIDE R6, R119, 0x2, R102 ;  /* 0x0000000277067825 */ /* 0x001fe200078e0266 */
[----:B------:R-:W5:Y:S04]  /*2550*/  @P3 LDG.E.U16 R104, desc[UR8][R14.64] ;  /* 0x000000080e683981 */ /* 0x000f68000c1e1500 */
[----:B------:R0:W5:Y:S01]  /*2560*/  @P1 LDG.E.U16 R82, desc[UR8][R6.64] ;  /* 0x0000000806521981 */ /* 0x000162000c1e1500 */
[----:B------:R-:W-:-:S04]  /*2570*/  LOP3.LUT R11, R0, 0x1f, RZ, 0xc0, !PT ;  /* 0x0000001f000b7812 */ /* 0x000fc800078ec0ff */
[----:B------:R-:W-:Y:S01]  /*2580*/  ISETP.GE.AND P0, PT, R11, R92, PT ;  /* 0x0000005c0b00720c */ /* 0x000fe20003f06270 */
[----:B-1----:R-:W-:Y:S02]  /*2590*/  IMAD.MOV.U32 R8, RZ, RZ, R106 ;  /* 0x000000ffff087224 */ /* 0x002fe400078e006a */
[--C-:B------:R-:W-:Y:S01]  /*25a0*/  IMAD.MOV.U32 R9, RZ, RZ, R105.reuse ;  /* 0x000000ffff097224 */ /* 0x100fe200078e0069 */
[----:B------:R-:W-:Y:S01]  /*25b0*/  PRMT R105, RZ, 0x7610, R105 ;  /* 0x00007610ff697816 */ /* 0x000fe20000000069 */
[----:B0-----:R-:W-:Y:S02]  /*25c0*/  IMAD.MOV.U32 R6, RZ, RZ, R118 ;  /* 0x000000ffff067224 */ /* 0x001fe400078e0076 */
[----:B------:R-:W-:Y:S01]  /*25d0*/  IMAD.MOV.U32 R7, RZ, RZ, R113 ;  /* 0x000000ffff077224 */ /* 0x000fe200078e0071 */
[----:B------:R-:W-:Y:S01]  /*25e0*/  PRMT R106, RZ, 0x7610, R106 ;  /* 0x00007610ff6a7816 */ /* 0x000fe2000000006a */
[C---:B------:R-:W-:Y:S01]  /*25f0*/  IMAD.WIDE R10, R91.reuse, 0x2, R8 ;  /* 0x000000025b0a7825 */ /* 0x040fe200078e0208 */
[----:B------:R-:W-:Y:S03]  /*2600*/  BAR.SYNC.DEFER_BLOCKING 0x0 ;  /* 0x0000000000007b1d */ /* 0x000fe60000010000 */
[----:B------:R-:W-:-:S03]  /*2610*/  IMAD.WIDE R12, R91, 0x2, R6 ;  /* 0x000000025b0c7825 */ /* 0x000fc600078e0206 */
[----:B------:R0:W5:Y:S04]  /*2620*/  @!P0 LDG.E.U16 R105, desc[UR8][R10.64] ;  /* 0x000000080a698981 */ /* 0x000168000c1e1500 */
[----:B------:R1:W5:Y:S01]  /*2630*/  @!P0 LDG.E.U16 R106, desc[UR8][R12.64] ;  /* 0x000000080c6a8981 */ /* 0x000362000c1e1500 */
[----:B0-----:R-:W-:Y:S02]  /*2640*/  IMAD.MOV.U32 R10, RZ, RZ, R110 ;  /* 0x000000ffff0a7224 */ /* 0x001fe400078e006e */
[----:B------:R-:W-:Y:S02]  /*2650*/  IMAD.MOV.U32 R11, RZ, RZ, R107 ;  /* 0x000000ffff0b7224 */ /* 0x000fe400078e006b */
[--C-:B-1----:R-:W-:Y:S01]  /*2660*/  IMAD.MOV.U32 R12, RZ, RZ, R108.reuse ;  /* 0x000000ffff0c7224 */ /* 0x102fe200078e006c */
[----:B------:R-:W-:Y:S01]  /*2670*/  PRMT R108, RZ, 0x7610, R108 ;  /* 0x00007610ff6c7816 */ /* 0x000fe2000000006c */
[----:B------:R-:W-:-:S05]  /*2680*/  IMAD.WIDE R14, R91, 0x2, R10 ;  /* 0x000000025b0e7825 */ /* 0x000fca00078e020a */
[----:B------:R0:W5:Y:S01]  /*2690*/  @!P0 LDG.E.U16 R108, desc[UR8][R14.64] ;  /* 0x000000080e6c8981 */ /* 0x000162000c1e1500 */
[--C-:B------:R-:W-:Y:S01]  /*26a0*/  IMAD.MOV.U32 R13, RZ, RZ, R109.reuse ;  /* 0x000000ffff0d7224 */ /* 0x100fe200078e006d */
[----:B------:R-:W-:Y:S01]  /*26b0*/  PRMT R109, RZ, 0x7610, R109 ;  /* 0x00007610ff6d7816 */ /* 0x000fe2000000006d */
[----:B0-----:R-:W-:Y:S02]  /*26c0*/  IMAD.MOV.U32 R14, RZ, RZ, R76 ;  /* 0x000000ffff0e7224 */ /* 0x001fe400078e004c */
[----:B------:R-:W-:Y:S02]  /*26d0*/  IMAD.MOV.U32 R15, RZ, RZ, R77 ;  /* 0x000000ffff0f7224 */ /* 0x000fe400078e004d */
[----:B------:R-:W-:Y:S01]  /*26e0*/  IMAD.WIDE R76, R91, 0x2, R14 ;  /* 0x000000025b4c7825 */ /* 0x000fe200078e020e */
[----:B------:R-:W-:-:S04]  /*26f0*/  PRMT R110, RZ, 0x7610, R110 ;  /* 0x00007610ff6e7816 */ /* 0x000fc8000000006e */
[----:B------:R0:W5:Y:S01]  /*2700*/  @!P0 LDG.E.U16 R109, desc[UR8][R76.64] ;  /* 0x000000084c6d8981 */ /* 0x000162000c1e1500 */
[----:B------:R-:W-:Y:S01]  /*2710*/  PRMT R107, RZ, 0x7610, R107 ;  /* 0x00007610ff6b7816 */ /* 0x000fe2000000006b */
[----:B------:R-:W-:Y:S01]  /*2720*/  IMAD.WIDE R118, R91, 0x2, R12 ;  /* 0x000000025b767825 */ /* 0x000fe200078e020c */
[----:B------:R-:W-:-:S04]  /*2730*/  PRMT R113, RZ, 0x7610, R113 ;  /* 0x00007610ff717816 */ /* 0x000fc80000000071 */
[----:B------:R-:W5:Y:S01]  /*2740*/  @!P0 LDG.E.U16 R107, desc[UR8][R118.64] ;  /* 0x00000008766b8981 */ /* 0x000f62000c1e1500 */
[----:B0-----:R-:W-:Y:S02]  /*2750*/  IMAD.MOV.U32 R76, RZ, RZ, R78 ;  /* 0x000000ffff4c7224 */ /* 0x001fe400078e004e */
[----:B------:R-:W-:Y:S02]  /*2760*/  IMAD.MOV.U32 R77, RZ, RZ, R79 ;  /* 0x000000ffff4d7224 */ /* 0x000fe400078e004f */
[----:B------:R-:W-:-:S05]  /*2770*/  IMAD.WIDE R78, R91, 0x2, R76 ;  /* 0x000000025b4e7825 */ /* 0x000fca00078e024c */
[----:B------:R0:W5:Y:S01]  /*2780*/  @!P0 LDG.E.U16 R110, desc[UR8][R78.64] ;  /* 0x000000084e6e8981 */ /* 0x000162000c1e1500 */
[----:B------:R-:W-:Y:S01]  /*2790*/  IMAD.WIDE R120, R91, 0x2, R84 ;  /* 0x000000025b787825 */ /* 0x000fe200078e0254 */
[----:B------:R-:W-:-:S03]  /*27a0*/  PRMT R115, RZ, 0x7610, R115 ;  /* 0x00007610ff737816 */ /* 0x000fc60000000073 */
[C---:B------:R-:W-:Y:S01]  /*27b0*/  IMAD.WIDE R122, R91.reuse, 0x2, R86 ;  /* 0x000000025b7a7825 */ /* 0x040fe200078e0256 */
[----:B------:R1:W5:Y:S03]  /*27c0*/  @!P0 LDG.E.U16 R113, desc[UR8][R120.64] ;  /* 0x0000000878718981 */ /* 0x000366000c1e1500 */
[----:B0-----:R-:W-:Y:S01]  /*27d0*/  IMAD.MOV.U32 R78, RZ, RZ, R116 ;  /* 0x000000ffff4e7224 */ /* 0x001fe200078e0074 */
[----:B------:R0:W5:Y:S01]  /*27e0*/  @!P0 LDG.E.U16 R115, desc[UR8][R122.64] ;  /* 0x000000087a738981 */ /* 0x000162000c1e1500 */
[--C-:B------:R-:W-:Y:S01]  /*27f0*/  IMAD.MOV.U32 R79, RZ, RZ, R111.reuse ;  /* 0x000000ffff4f7224 */ /* 0x100fe200078e006f */
[----:B------:R-:W-:Y:S01]  /*2800*/  PRMT R111, RZ, 0x7610, R111 ;  /* 0x00007610ff6f7816 */ /* 0x000fe2000000006f */
[----:B------:R-:W-:-:S05]  /*2810*/  IMAD.WIDE R118, R91, 0x2, R78 ;  /* 0x000000025b767825 */ /* 0x000fca00078e024e */
[----:B------:R2:W5:Y:S01]  /*2820*/  @!P0 LDG.E.U16 R111, desc[UR8][R118.64] ;  /* 0x00000008766f8981 */ /* 0x000562000c1e1500 */
[----:B-1----:R-:W-:Y:S01]  /*2830*/  IMAD.WIDE R120, R91, 0x2, R94 ;  /* 0x000000025b787825 */ /* 0x002fe200078e025e */
[----:B0-----:R-:W-:Y:S02]  /*2840*/  PRMT R122, RZ, 0x7610, R122 ;  /* 0x00007610ff7a7816 */ /* 0x001fe4000000007a */
[----:B--2---:R-:W-:Y:S01]  /*2850*/  PRMT R118, RZ, 0x7610, R118 ;  /* 0x00007610ff767816 */ /* 0x004fe20000000076 */
[----:B------:R-:W-:Y:S01]  /*2860*/  IMAD.SHL.U32 R119, R2, 0x2, RZ ;  /* 0x0000000202777824 */ /* 0x000fe200078e00ff */
[----:B------:R-:W-:-:S04]  /*2870*/  PRMT R116, RZ, 0x7610, R116 ;  /* 0x00007610ff747816 */ /* 0x000fc80000000074 */
[----:B------:R0:W2:Y:S01]  /*2880*/  @!P0 LDG.E.U16 R118, desc[UR8][R120.64] ;  /* 0x0000000878768981 */ /* 0x0000a2000c1e1500 */
[----:B------:R-:W-:-:S03]  /*2890*/  IMAD.WIDE R124, R91, 0x2, R88 ;  /* 0x000000025b7c7825 */ /* 0x000fc600078e0258 */
[----:B------:R1:W-:Y:S01]  /*28a0*/  STS.U16 [R119+UR5], R117 ;  /* 0x0000007577007988 */ /* 0x0003e20008000405 */
[----:B------:R-:W-:-:S03]  /*28b0*/  PRMT R123, RZ, 0x7610, R123 ;  /* 0x00007610ff7b7816 */ /* 0x000fc6000000007b */
[----:B------:R3:W2:Y:S01]  /*28c0*/  @!P0 LDG.E.U16 R116, desc[UR8][R124.64] ;  /* 0x000000087c748981 */ /* 0x0006a2000c1e1500 */
[----:B0-----:R-:W-:Y:S01]  /*28d0*/  IMAD.WIDE R120, R91, 0x2, R96 ;  /* 0x000000025b787825 */ /* 0x001fe200078e0260 */
[----:B-1----:R-:W-:-:S04]  /*28e0*/  PRMT R117, RZ, 0x7610, R117 ;  /* 0x00007610ff757816 */ /* 0x002fc80000000075 */
[----:B------:R0:W2:Y:S01]  /*28f0*/  @!P0 LDG.E.U16 R122, desc[UR8][R120.64] ;  /* 0x00000008787a8981 */ /* 0x0000a2000c1e1500 */
[----:B---3--:R-:W-:-:S05]  /*2900*/  IMAD.WIDE R124, R91, 0x2, R98 ;  /* 0x000000025b7c7825 */ /* 0x008fca00078e0262 */
[----:B------:R-:W3:Y:S01]  /*2910*/  @!P0 LDG.E.U16 R123, desc[UR8][R124.64] ;  /* 0x000000087c7b8981 */ /* 0x000ee2000c1e1500 */
[----:B0-----:R-:W-:-:S05]  /*2920*/  IMAD.WIDE R120, R91, 0x2, R100 ;  /* 0x000000025b787825 */ /* 0x001fca00078e0264 */
[----:B------:R0:W2:Y:S02]  /*2930*/  @!P0 LDG.E.U16 R117, desc[UR8][R120.64] ;  /* 0x0000000878758981 */ /* 0x0000a4000c1e1500 */
[----:B0-----:R-:W-:Y:S02]  /*2940*/  IMAD.MOV.U32 R120, RZ, RZ, R24 ;  /* 0x000000ffff787224 */ /* 0x001fe400078e0018 */
[--C-:B------:R-:W-:Y:S01]  /*2950*/  IMAD.MOV.U32 R121, RZ, RZ, R27.reuse ;  /* 0x000000ffff797224 */ /* 0x100fe200078e001b */
[----:B------:R-:W-:Y:S01]  /*2960*/  PRMT R27, RZ, 0x7610, R27 ;  /* 0x00007610ff1b7816 */ /* 0x000fe2000000001b */
[----:B------:R-:W-:-:S05]  /*2970*/  IMAD.WIDE R124, R91, 0x2, R120 ;  /* 0x000000025b7c7825 */ /* 0x000fca00078e0278 */
[----:B------:R0:W2:Y:S02]  /*2980*/  @!P0 LDG.E.U16 R27, desc[UR8][R124.64] ;  /* 0x000000087c1b8981 */ /* 0x0000a4000c1e1500 */
[--C-:B0-----:R-:W-:Y:S02]  /*2990*/  IMAD.MOV.U32 R124, RZ, RZ, R26.reuse ;  /* 0x000000ffff7c7224 */ /* 0x101fe400078e001a */
[----:B------:R-:W-:Y:S01]  /*29a0*/  IMAD.MOV.U32 R125, RZ, RZ, R25 ;  /* 0x000000ffff7d7224 */ /* 0x000fe200078e0019 */
[----:B------:R-:W-:Y:S01]  /*29b0*/  PRMT R26, RZ, 0x7610, R26 ;  /* 0x00007610ff1a7816 */ /* 0x000fe2000000001a */
[----:B------:R-:W-:-:S05]  /*29c0*/  IMAD.WIDE R24, R91, 0x2, R124 ;  /* 0x000000025b187825 */ /* 0x000fca00078e027c */
[----:B------:R0:W2:Y:S04]  /*29d0*/  @!P0 LDG.E.U16 R26, desc[UR8][R24.64] ;  /* 0x00000008181a8981 */ /* 0x0000a8000c1e1500 */
[----:B------:R1:W-:Y:S04]  /*29e0*/  STS.U16 [R119+UR5+0x400], R114 ;  /* 0x0004007277007988 */ /* 0x0003e80008000405 */
[----:B----4-:R-:W-:Y:S01]  /*29f0*/  STS.U16 [R119+UR5+0x800], R112 ;  /* 0x0008007077007988 */ /* 0x010fe20008000405 */
[----:B-1----:R-:W-:-:S03]  /*2a00*/  LOP3.LUT R114, R119, 0x10, RZ, 0x3c, !PT ;  /* 0x0000001077727812 */ /* 0x002fc600078e3cff */
[----:B-----5:R1:W-:Y:S04]  /*2a10*/  STS.U16 [R119+UR5+0xc00], R20 ;  /* 0x000c001477007988 */ /* 0x0203e80008000405 */
[----:B------:R4:W-:Y:S04]  /*2a20*/  STS.U16 [R114+UR5+0x80], R21 ;  /* 0x0000801572007988 */ /* 0x0009e80008000405 */
[----:B------:R5:W-:Y:S01]  /*2a30*/  STS.U16 [R114+UR5+0x480], R22 ;  /* 0x0004801672007988 */ /* 0x000be20008000405 */
[----:B-1----:R-:W-:Y:S01]  /*2a40*/  LOP3.LUT R20, R119, 0x20, RZ, 0x3c, !PT ;  /* 0x0000002077147812 */ /* 0x002fe200078e3cff */
[----:B----4-:R-:W-:-:S02]  /*2a50*/  IMAD.SHL.U32 R21, R0, 0x8, RZ ;  /* 0x0000000800157824 */ /* 0x010fc400078e00ff */
[----:B------:R-:W-:Y:S03]  /*2a60*/  STS.U16 [R114+UR5+0x880], R39 ;  /* 0x0008802772007988 */ /* 0x000fe60008000405 */
[----:B-----5:R-:W-:Y:S02]  /*2a70*/  LOP3.LUT R22, R21, 0x30, RZ, 0xc0, !PT ;  /* 0x0000003015167812 */ /* 0x020fe400078ec0ff */
[C---:B------:R-:W-:Y:S01]  /*2a80*/  LOP3.LUT R21, R0.reuse, 0x7, RZ, 0xc0, !PT ;  /* 0x0000000700157812 */ /* 0x040fe200078ec0ff */
[----:B------:R-:W-:-:S04]  /*2a90*/  IMAD.SHL.U32 R112, R0, 0x2, RZ ;  /* 0x0000000200707824 */ /* 0x000fc800078e00ff */
[----:B------:R-:W-:Y:S01]  /*2aa0*/  IMAD R21, R21, 0x40, R22 ;  /* 0x0000004015157824 */ /* 0x000fe200078e0216 */
[C---:B------:R-:W-:Y:S02]  /*2ab0*/  LOP3.LUT R22, R119.reuse, 0x40, RZ, 0x3c, !PT ;  /* 0x0000004077167812 */ /* 0x040fe400078e3cff */
[----:B0-----:R-:W-:Y:S02]  /*2ac0*/  LOP3.LUT R24, R119, 0x60, RZ, 0x3c, !PT ;  /* 0x0000006077187812 */ /* 0x001fe400078e3cff */
[----:B------:R-:W-:Y:S02]  /*2ad0*/  LOP3.LUT R112, R21, 0x30, R112, 0x78, !PT ;  /* 0x0000003015707812 */ /* 0x000fe400078e7870 */
[C---:B------:R-:W-:Y:S01]  /*2ae0*/  LOP3.LUT R21, R119.reuse, 0x50, RZ, 0x3c, !PT ;  /* 0x0000005077157812 */ /* 0x040fe200078e3cff */
[----:B------:R-:W-:Y:S04]  /*2af0*/  STS.U16 [R114+UR5+0xc80], R46 ;  /* 0x000c802e72007988 */ /* 0x000fe80008000405 */
[----:B------:R0:W-:Y:S04]  /*2b00*/  STS.U16 [R20+UR5+0xd00], R47 ;  /* 0x000d002f14007988 */ /* 0x0001e80008000405 */
[----:B------:R-:W-:Y:S01]  /*2b10*/  STS.U16 [R20+UR5+0x100], R23 ;  /* 0x0001001714007988 */ /* 0x000fe20008000405 */
[----:B0-----:R-:W-:-:S03]  /*2b20*/  LOP3.LUT R47, R119, 0x30, RZ, 0x3c, !PT ;  /* 0x00000030772f7812 */ /* 0x001fc600078e3cff */
[----:B------:R-:W-:Y:S04]  /*2b30*/  STS.U16 [R20+UR5+0x500], R33 ;  /* 0x0005002114007988 */ /* 0x000fe80008000405 */
[----:B------:R-:W-:Y:S04]  /*2b40*/  STS.U16 [R20+UR5+0x900], R40 ;  /* 0x0009002814007988 */ /* 0x000fe80008000405 */
[----:B------:R0:W-:Y:S04]  /*2b50*/  STS.U16 [R47+UR5+0x180], R28 ;  /* 0x0001801c2f007988 */ /* 0x0001e80008000405 */
[----:B------:R-:W-:Y:S01]  /*2b60*/  STS.U16 [R47+UR5+0x580], R34 ;  /* 0x000580222f007988 */ /* 0x000fe20008000405 */
[----:B0-----:R-:W-:-:S03]  /*2b70*/  IMAD.SHL.U32 R28, R2, 0x2, RZ ;  /* 0x00000002021c7824 */ /* 0x001fc600078e00ff */
[----:B------:R-:W-:Y:S02]  /*2b80*/  STS.U16 [R47+UR5+0x980], R41 ;  /* 0x000980292f007988 */ /* 0x000fe40008000405 */
[----:B------:R-:W-:Y:S02]  /*2b90*/  LOP3.LUT R23, R28, 0x70, RZ, 0x3c, !PT ;  /* 0x000000701c177812 */ /* 0x000fe400078e3cff */
[----:B------:R-:W-:Y:S04]  /*2ba0*/  STS.U16 [R47+UR5+0xd80], R80 ;  /* 0x000d80502f007988 */ /* 0x000fe80008000405 */
        /* <DEDUP_REMOVED lines=19> */
[----:B---3--:R-:W-:Y:S04]  /*2ce0*/  STS.U16 [R28+UR5+0x1600], R123 ;  /* 0x0016007b1c007988 */ /* 0x008fe80008000405 */
[----:B------:R-:W-:Y:S04]  /*2cf0*/  STS.U16 [R114+UR5+0x1080], R106 ;  /* 0x0010806a72007988 */ /* 0x000fe80008000405 */
[----:B------:R-:W-:Y:S04]  /*2d00*/  STS.U16 [R114+UR5+0x1280], R110 ;  /* 0x0012806e72007988 */ /* 0x000fe80008000405 */
[----:B--2---:R-:W-:Y:S04]  /*2d10*/  STS.U16 [R114+UR5+0x1480], R116 ;  /* 0x0014807472007988 */ /* 0x004fe80008000405 */
        /* <DEDUP_REMOVED lines=8> */
[----:B------:R-:W-:Y:S01]  /*2da0*/  STS.U16 [R47+UR5+0x1780], R26 ;  /* 0x0017801a2f007988 */ /* 0x000fe20008000405 */
[----:B------:R-:W-:Y:S06]  /*2db0*/  BAR.SYNC.DEFER_BLOCKING 0x0 ;  /* 0x0000000000007b1d */ /* 0x000fec0000010000 */
[----:B------:R-:W-:Y:S04]  /*2dc0*/  LDSM.16.MT88.4 R80, [R5+UR5] ;  /* 0x000000050550783b */ /* 0x000fe80008004200 */
[----:B------:R-:W0:Y:S04]  /*2dd0*/  LDSM.16.M88.4 R40, [R112+UR5+0x1000] ;  /* 0x001000057028783b */ /* 0x000e280008000200 */
[----:B------:R-:W1:Y:S04]  /*2de0*/  LDSM.16.M88.4 R36, [R112+UR5+0x1200] ;  /* 0x001200057024783b */ /* 0x000e680008000200 */
[----:B------:R-:W2:Y:S04]  /*2df0*/  LDSM.16.M88.4 R32, [R112+UR5+0x1400] ;  /* 0x001400057020783b */ /* 0x000ea80008000200 */
[----:B------:R-:W3:Y:S04]  /*2e00*/  LDSM.16.M88.4 R28, [R112+UR5+0x1600] ;  /* 0x00160005701c783b */ /* 0x000ee80008000200 */
[----:B------:R-:W4:Y:S04]  /*2e10*/  LDSM.16.MT88.4 R24, [R90+UR5] ;  /* 0x000000055a18783b */ /* 0x000f280008004200 */
[----:B------:R-:W5:Y:S04]  /*2e20*/  LDSM.16.MT88.4 R20, [R5+UR5+0x800] ;  /* 0x000800050514783b */ /* 0x000f680008004200 */
[----:B------:R-:W5:Y:S01]  /*2e30*/  LDSM.16.MT88.4 R44, [R90+UR5+0x800] ;  /* 0x000800055a2c783b */ /* 0x000f620008004200 */
[----:B------:R-:W-:Y:S01]  /*2e40*/  UIADD3 UR6, UR6, -0x1, URZ ;  /* 0xffffffff06067890 */ /* 0x000fe2000fffe03f */
[C---:B0-----:R-:W-:Y:S06]  /*2e50*/  HMMA.16816.F32.BF16 R72, R80.reuse, R40, R72 ;  /* 0x000000285048723c */ /* 0x041fec0000041848 */
[C---:B-1----:R-:W-:Y:S06]  /*2e60*/  HMMA.16816.F32.BF16 R68, R80.reuse, R36, R68 ;  /* 0x000000245044723c */ /* 0x042fec0000041844 */
[C---:B--2---:R-:W-:Y:S06]  /*2e70*/  HMMA.16816.F32.BF16 R64, R80.reuse, R32, R64 ;  /* 0x000000205040723c */ /* 0x044fec0000041840 */
[----:B---3--:R-:W-:Y:S06]  /*2e80*/  HMMA.16816.F32.BF16 R60, R80, R28, R60 ;  /* 0x0000001c503c723c */ /* 0x008fec000004183c */
[C---:B----4-:R-:W-:Y:S06]  /*2e90*/  HMMA.16816.F32.BF16 R56, R24.reuse, R40, R56 ;  /* 0x000000281838723c */ /* 0x050fec0000041838 */
[C---:B------:R-:W-:Y:S06]  /*2ea0*/  HMMA.16816.F32.BF16 R52, R24.reuse, R36, R52 ;  /* 0x000000241834723c */ /* 0x040fec0000041834 */
[C---:B------:R-:W-:Y:S06]  /*2eb0*/  HMMA.16816.F32.BF16 R48, R24.reuse, R32, R48 ;  /* 0x000000201830723c */ /* 0x040fec0000041830 */
[----:B------:R-:W-:Y:S01]  /*2ec0*/  HMMA.16816.F32.BF16 R16, R24, R28, R16 ;  /* 0x0000001c1810723c */ /* 0x000fe20000041810 */
[----:B------:R-:W-:Y:S01]  /*2ed0*/  ISETP.NE.U32.AND P0, PT, RZ, UR6, PT ;  /* 0x00000006ff007c0c */ /* 0x000fe2000bf05070 */
[----:B------:R-:W-:-:S04]  /*2ee0*/  IMAD.WIDE R110, R93, 0x2, R78 ;  /* 0x000000025d6e7825 */ /* 0x000fc800078e024e */
[C---:B------:R-:W-:Y:S01]  /*2ef0*/  IMAD.WIDE R106, R93.reuse, 0x2, R10 ;  /* 0x000000025d6a7825 */ /* 0x040fe200078e020a */
[C---:B-----5:R-:W-:Y:S03]  /*2f00*/  HMMA.16816.F32.BF16 R72, R20.reuse, R42, R72 ;  /* 0x0000002a1448723c */ /* 0x060fe60000041848 */
[----:B------:R-:W-:Y:S02]  /*2f10*/  IMAD.U32 R27, RZ, RZ, UR39 ;  /* 0x00000027ff1b7e24 */ /* 0x000fe4000f8e00ff */
[C---:B------:R-:W-:Y:S01]  /*2f20*/  IMAD.WIDE R24, R93.reuse, 0x2, R124 ;  /* 0x000000025d187825 */ /* 0x040fe200078e027c */
[----:B------:R-:W-:Y:S03]  /*2f30*/  HMMA.16816.F32.BF16 R68, R20, R38, R68 ;  /* 0x000000261444723c */ /* 0x000fe60000041844 */
[----:B------:R-:W-:-:S03]  /*2f40*/  IMAD.WIDE R120, R93, 0x2, R120 ;  /* 0x000000025d787825 */ /* 0x000fc600078e0278 */
[----:B------:R-:W-:Y:S01]  /*2f50*/  HMMA.16816.F32.BF16 R64, R20, R34, R64 ;  /* 0x000000221440723c */ /* 0x000fe20000041840 */
[----:B------:R-:W-:-:S04]  /*2f60*/  IMAD.WIDE R112, R93, 0x2, R6 ;  /* 0x000000025d707825 */ /* 0x000fc800078e0206 */
[----:B------:R-:W-:Y:S01]  /*2f70*/  IMAD.WIDE R104, R93, 0x2, R8 ;  /* 0x000000025d687825 */ /* 0x000fe200078e0208 */
[----:B------:R-:W-:Y:S03]  /*2f80*/  HMMA.16816.F32.BF16 R60, R20, R30, R60 ;  /* 0x0000001e143c723c */ /* 0x000fe6000004183c */
[----:B------:R-:W-:-:S03]  /*2f90*/  IMAD.MOV.U32 R116, RZ, RZ, R110 ;  /* 0x000000ffff747224 */ /* 0x000fc600078e006e */
[----:B------:R-:W-:Y:S01]  /*2fa0*/  HMMA.16816.F32.BF16 R56, R44, R42, R56 ;  /* 0x0000002a2c38723c */ /* 0x000fe20000041838 */
[----:B------:R-:W-:-:S05]  /*2fb0*/  IMAD.WIDE R102, R27, 0x2, R102 ;  /* 0x000000021b667825 */ /* 0x000fca00078e0266 */
[----:B------:R-:W-:Y:S01]  /*2fc0*/  HMMA.16816.F32.BF16 R52, R44, R38, R52 ;  /* 0x000000262c34723c */ /* 0x000fe20000041834 */
[----:B------:R-:W-:Y:S02]  /*2fd0*/  IMAD.MOV.U32 R26, RZ, RZ, R24 ;  /* 0x000000ffff1a7224 */ /* 0x000fe400078e0018 */
[----:B------:R-:W-:-:S03]  /*2fe0*/  IMAD.WIDE R78, R93, 0x2, R76 ;  /* 0x000000025d4e7825 */ /* 0x000fc600078e024c */
[----:B------:R-:W-:Y:S01]  /*2ff0*/  HMMA.16816.F32.BF16 R48, R44, R34, R48 ;  /* 0x000000222c30723c */ /* 0x000fe20000041830 */
[----:B------:R-:W-:Y:S02]  /*3000*/  IMAD.MOV.U32 R110, RZ, RZ, R106 ;  /* 0x000000ffff6e7224 */ /* 0x000fe400078e006a */
[----:B------:R-:W-:-:S03]  /*3010*/  IMAD.WIDE R100, R93, 0x2, R100 ;  /* 0x000000025d647825 */ /* 0x000fc600078e0264 */
[----:B------:R-:W-:Y:S01]  /*3020*/  HMMA.16816.F32.BF16 R16, R44, R30, R16 ;  /* 0x0000001e2c10723c */ /* 0x000fe20000041810 */
[----:B------:R-:W-:Y:S02]  /*3030*/  IMAD.MOV.U32 R24, RZ, RZ, R120 ;  /* 0x000000ffff187224 */ /* 0x000fe400078e0078 */
[----:B------:R-:W-:Y:S02]  /*3040*/  IMAD.MOV.U32 R27, RZ, RZ, R121 ;  /* 0x000000ffff1b7224 */ /* 0x000fe400078e0079 */
[----:B------:R-:W-:-:S04]  /*3050*/  IMAD.WIDE R98, R93, 0x2, R98 ;  /* 0x000000025d627825 */ /* 0x000fc800078e0262 */
[----:B------:R-:W-:-:S04]  /*3060*/  IMAD.WIDE R96, R93, 0x2, R96 ;  /* 0x000000025d607825 */ /* 0x000fc800078e0260 */
[----:B------:R-:W-:-:S04]  /*3070*/  IMAD.WIDE R94, R93, 0x2, R94 ;  /* 0x000000025d5e7825 */ /* 0x000fc800078e025e */
[----:B------:R-:W-:-:S04]  /*3080*/  IMAD.WIDE R88, R93, 0x2, R88 ;  /* 0x000000025d587825 */ /* 0x000fc800078e0258 */
[----:B------:R-:W-:-:S04]  /*3090*/  IMAD.WIDE R86, R93, 0x2, R86 ;  /* 0x000000025d567825 */ /* 0x000fc800078e0256 */
[----:B------:R-:W-:-:S04]  /*30a0*/  IMAD.WIDE R84, R93, 0x2, R84 ;  /* 0x000000025d547825 */ /* 0x000fc800078e0254 */
[----:B------:R-:W-:-:S04]  /*30b0*/  IMAD.WIDE R76, R93, 0x2, R14 ;  /* 0x000000025d4c7825 */ /* 0x000fc800078e020e */
[----:B------:R-:W-:-:S04]  /*30c0*/  IMAD.WIDE R108, R93, 0x2, R12 ;  /* 0x000000025d6c7825 */ /* 0x000fc800078e020c */
[----:B------:R-:W-:Y:S02]  /*30d0*/  IMAD.MOV.U32 R118, RZ, RZ, R112 ;  /* 0x000000ffff767224 */ /* 0x000fe400078e0070 */
[----:B------:R-:W-:Y:S02]  /*30e0*/  IMAD.MOV.U32 R106, RZ, RZ, R104 ;  /* 0x000000ffff6a7224 */ /* 0x000fe400078e0068 */
[----:B------:R-:W-:Y:S01]  /*30f0*/  VIADD R92, R92, 0xffffffe0 ;  /* 0xffffffe05c5c7836 */ /* 0x000fe20000000000 */
[----:B------:R-:W-:Y:S06]  /*3100*/  @P0 BRA `(.L_x_1) ;  /* 0xffffffe800a00947 */ /* 0x000fec000383ffff */
[----:B------:R-:W-:Y:S02]  /*3110*/  F2FP.BF16.F32.PACK_AB R19, R19, R18 ;  /* 0x000000121313723e */ /* 0x000fe400000010ff */
[----:B------:R-:W-:Y:S02]  /*3120*/  F2FP.BF16.F32.PACK_AB R51, R51, R50 ;  /* 0x000000323333723e */ /* 0x000fe400000010ff */
[----:B------:R-:W-:Y:S02]  /*3130*/  F2FP.BF16.F32.PACK_AB R55, R55, R54 ;  /* 0x000000363737723e */ /* 0x000fe400000010ff */
[----:B------:R-:W-:Y:S02]  /*3140*/  F2FP.BF16.F32.PACK_AB R59, R59, R58 ;  /* 0x0000003a3b3b723e */ /* 0x000fe400000010ff */
[----:B------:R-:W-:Y:S02]  /*3150*/  F2FP.BF16.F32.PACK_AB R18, R17, R16 ;  /* 0x000000101112723e */ /* 0x000fe400000010ff */
[----:B------:R-:W-:-:S02]  /*3160*/  F2FP.BF16.F32.PACK_AB R50, R49, R48 ;  /* 0x000000303132723e */ /* 0x000fc400000010ff */
        /* <DEDUP_REMOVED lines=9> */
[----:B------:R-:W-:-:S07]  /*3200*/  F2FP.BF16.F32.PACK_AB R56, R73, R72 ;  /* 0x000000484938723e */ /* 0x000fce00000010ff */
.L_x_0:
[----:B------:R-:W0:Y:S01]  /*3210*/  S2R R6, SR_TID.X ;  /* 0x0000000000067919 */ /* 0x000e220000002100 */
[----:B------:R-:W-:Y:S01]  /*3220*/  IMAD.SHL.U32 R5, R0, 0x10, RZ ;  /* 0x0000001000057824 */ /* 0x000fe200078e00ff */
[----:B------:R-:W-:Y:S01]  /*3230*/  LEA R20, R2, UR5, 0x4 ;  /* 0x0000000502147c11 */ /* 0x000fe2000f8e20ff */
[----:B------:R-:W-:Y:S01]  /*3240*/  IMAD.SHL.U32 R0, R0, 0x20, RZ ;  /* 0x0000002000007824 */ /* 0x000fe200078e00ff */
[----:B------:R-:W-:Y:S01]  /*3250*/  BAR.SYNC.DEFER_BLOCKING 0x0 ;  /* 0x0000000000007b1d */ /* 0x000fe20000010000 */
[----:B------:R-:W-:Y:S01]  /*3260*/  VIADD R2, R3, 0x3 ;  /* 0x0000000303027836 */ /* 0x000fe20000000000 */
[----:B------:R-:W-:Y:S01]  /*3270*/  LOP3.LUT R5, R5, 0xf0, RZ, 0xc0, !PT ;  /* 0x000000f005057812 */ /* 0x000fe200078ec0ff */
[C---:B------:R-:W-:Y:S01]  /*3280*/  VIADD R21, R3.reuse, 0x5 ;  /* 0x0000000503157836 */ /* 0x040fe20000000000 */
[----:B------:R-:W-:Y:S02]  /*3290*/  LOP3.LUT R0, R0, 0x200, RZ, 0xc0, !PT ;  /* 0x0000020000007812 */ /* 0x000fe400078ec0ff */
[----:B------:R-:W-:Y:S01]  /*32a0*/  ULDC.64 UR6, c[0x0][0x228] ;  /* 0x00008a0000067ab9 */ /* 0x000fe20000000a00 */
[----:B------:R-:W-:Y:S01]  /*32b0*/  ULDC UR4, c[0x0][0x244] ;  /* 0x0000910000047ab9 */ /* 0x000fe20000000800 */
[----:B------:R-:W-:Y:S01]  /*32c0*/  IADD3 R0, R0, UR5, R5 ;  /* 0x0000000500007c10 */ /* 0x000fe2000fffe005 */
[----:B------:R-:W-:Y:S01]  /*32d0*/  VIADD R5, R3, 0x2 ;  /* 0x0000000203057836 */ /* 0x000fe20000000000 */
[C---:B------:R-:W-:Y:S01]  /*32e0*/  ISETP.GE.AND P0, PT, R4.reuse, UR6, PT ;  /* 0x0000000604007c0c */ /* 0x040fe2000bf06270 */
[----:B------:R-:W-:Y:S01]  /*32f0*/  IMAD R4, R4, UR4, RZ ;  /* 0x0000000404047c24 */ /* 0x000fe2000f8e02ff */
[----:B------:R-:W-:Y:S01]  /*3300*/  ULDC UR6, c[0x0][0x248] ;  /* 0x0000920000067ab9 */ /* 0x000fe20000000800 */
[----:B------:R-:W-:Y:S01]  /*3310*/  ULDC.64 UR4, c[0x0][0x220] ;  /* 0x0000880000047ab9 */ /* 0x000fe20000000a00 */
[----:B------:R-:W-:Y:S01]  /*3320*/  ISETP.LT.AND P4, PT, R5, UR7, !P0 ;  /* 0x0000000705007c0c */ /* 0x000fe2000c781270 */
[----:B------:R-:W-:Y:S01]  /*3330*/  IMAD R5, R3, UR6, RZ ;  /* 0x0000000603057c24 */ /* 0x000fe2000f8e02ff */
[----:B------:R-:W-:-:S03]  /*3340*/  ISETP.LT.AND P3, PT, R2, UR7, !P0 ;  /* 0x0000000702007c0c */ /* 0x000fc6000c761270 */
[----:B------:R-:W-:-:S04]  /*3350*/  VIADD R25, R5, UR6 ;  /* 0x0000000605197c36 */ /* 0x000fc80008000000 */
[----:B------:R-:W-:Y:S01]  /*3360*/  VIADD R27, R25, UR6 ;  /* 0x00000006191b7c36 */ /* 0x000fe20008000000 */
[----:B0-----:R-:W-:-:S05]  /*3370*/  LOP3.LUT R7, R6, 0x20, RZ, 0xc0, !PT ;  /* 0x0000002006077812 */ /* 0x001fca00078ec0ff */
[----:B------:R-:W-:Y:S02]  /*3380*/  IMAD R28, R7, 0x8, R0 ;  /* 0x00000008071c7824 */ /* 0x000fe400078e0200 */
[----:B------:R-:W-:-:S03]  /*3390*/  VIADD R0, R3, 0x1 ;  /* 0x0000000103007836 */ /* 0x000fc60000000000 */
[----:B------:R-:W-:Y:S01]  /*33a0*/  STSM.16.M88.4 [R28], R56 ;  /* 0x000000381c007844 */ /* 0x000fe20000000200 */
[----:B------:R-:W-:Y:S01]  /*33b0*/  BAR.SYNC.DEFER_BLOCKING 0x0 ;  /* 0x0000000000007b1d */ /* 0x000fe20000010000 */
[----:B------:R-:W-:Y:S01]  /*33c0*/  ISETP.LT.AND P5, PT, R0, UR7, !P0 ;  /* 0x0000000700007c0c */ /* 0x000fe2000c7a1270 */
[----:B------:R-:W-:-:S05]  /*33d0*/  VIADD R0, R3, 0x4 ;  /* 0x0000000403007836 */ /* 0x000fca0000000000 */
[----:B------:R-:W-:Y:S02]  /*33e0*/  ISETP.LT.AND P2, PT, R0, UR7, !P0 ;  /* 0x0000000700007c0c */ /* 0x000fe4000c741270 */
[----:B------:R-:W-:-:S04]  /*33f0*/  LEA R0, P1, R4, UR4, 0x1 ;  /* 0x0000000404007c11 */ /* 0x000fc8000f8208ff */
[----:B------:R-:W-:Y:S02]  /*3400*/  LEA.HI.X.SX32 R2, R4, UR5, 0x1, P1 ;  /* 0x0000000504027c11 */ /* 0x000fe400088f0eff */
[----:B------:R-:W-:Y:S02]  /*3410*/  LEA R22, P6, R5, R0, 0x1 ;  /* 0x0000000005167211 */ /* 0x000fe400078c08ff */
[----:B------:R-:W-:Y:S02]  /*3420*/  ISETP.LT.AND P1, PT, R3, UR7, !P0 ;  /* 0x0000000703007c0c */ /* 0x000fe4000c721270 */
[----:B------:R-:W-:Y:S02]  /*3430*/  LEA.HI.X.SX32 R23, R5, R2, 0x1, P6 ;  /* 0x0000000205177211 */ /* 0x000fe400030f0eff */
[C---:B------:R-:W-:Y:S01]  /*3440*/  LEA R24, P6, R25.reuse, R0, 0x1 ;  /* 0x0000000019187211 */ /* 0x040fe200078c08ff */
[----:B------:R-:W0:Y:S03]  /*3450*/  LDS.128 R12, [R20] ;  /* 0x00000000140c7984 */ /* 0x000e260000000c00 */
[----:B------:R-:W-:Y:S01]  /*3460*/  LEA.HI.X.SX32 R25, R25, R2, 0x1, P6 ;  /* 0x0000000219197211 */ /* 0x000fe200030f0eff */
[----:B------:R-:W-:Y:S01]  /*3470*/  BAR.SYNC.DEFER_BLOCKING 0x0 ;  /* 0x0000000000007b1d */ /* 0x000fe20000010000 */
[----:B------:R-:W-:-:S05]  /*3480*/  LEA R26, P6, R27, R0, 0x1 ;  /* 0x000000001b1a7211 */ /* 0x000fca00078c08ff */
[----:B------:R-:W-:Y:S02]  /*3490*/  STSM.16.M88.4 [R28], R52 ;  /* 0x000000341c007844 */ /* 0x000fe40000000200 */
[----:B------:R-:W-:Y:S06]  /*34a0*/  BAR.SYNC.DEFER_BLOCKING 0x0 ;  /* 0x0000000000007b1d */ /* 0x000fec0000010000 */
[----:B------:R-:W1:Y:S02]  /*34b0*/  LDS.128 R8, [R20] ;  /* 0x0000000014087984 */ /* 0x000e640000000c00 */
[----:B------:R-:W-:Y:S06]  /*34c0*/  BAR.SYNC.DEFER_BLOCKING 0x0 ;  /* 0x0000000000007b1d */ /* 0x000fec0000010000 */
[----:B------:R-:W-:Y:S02]  /*34d0*/  STSM.16.M88.4 [R28], R48 ;  /* 0x000000301c007844 */ /* 0x000fe40000000200 */
[----:B------:R-:W-:Y:S06]  /*34e0*/  BAR.SYNC.DEFER_BLOCKING 0x0 ;  /* 0x0000000000007b1d */ /* 0x000fec0000010000 */
[----:B------:R-:W2:Y:S02]  /*34f0*/  LDS.128 R4, [R20] ;  /* 0x0000000014047984 */ /* 0x000ea40000000c00 */
[----:B------:R-:W-:Y:S06]  /*3500*/  BAR.SYNC.DEFER_BLOCKING 0x0 ;  /* 0x0000000000007b1d */ /* 0x000fec0000010000 */
[----:B------:R3:W-:Y:S02]  /*3510*/  STSM.16.M88.4 [R28], R16 ;  /* 0x000000101c007844 */ /* 0x0007e40000000200 */
[----:B------:R-:W-:Y:S01]  /*3520*/  BAR.SYNC.DEFER_BLOCKING 0x0 ;  /* 0x0000000000007b1d */ /* 0x000fe20000010000 */
[C---:B---3--:R-:W-:Y:S01]  /*3530*/  VIADD R17, R27.reuse, UR6 ;  /* 0x000000061b117c36 */ /* 0x048fe20008000000 */
[----:B------:R-:W-:-:S03]  /*3540*/  LEA.HI.X.SX32 R27, R27, R2, 0x1, P6 ;  /* 0x000000021b1b7211 */ /* 0x000fc600030f0eff */
[C---:B------:R-:W-:Y:S01]  /*3550*/  VIADD R19, R17.reuse, UR6 ;  /* 0x0000000611137c36 */ /* 0x040fe20008000000 */
[----:B------:R-:W-:-:S04]  /*3560*/  LEA R16, P6, R17, R0, 0x1 ;  /* 0x0000000011107211 */ /* 0x000fc800078c08ff */
[----:B------:R-:W-:Y:S02]  /*3570*/  LEA.HI.X.SX32 R17, R17, R2, 0x1, P6 ;  /* 0x0000000211117211 */ /* 0x000fe400030f0eff */
[----:B------:R-:W-:Y:S01]  /*3580*/  LEA R18, P6, R19, R0, 0x1 ;  /* 0x0000000013127211 */ /* 0x000fe200078c08ff */
[----:B0-----:R0:W-:Y:S01]  /*3590*/  @P1 STG.E.U16 desc[UR8][R22.64], R12 ;  /* 0x0000000c16001986 */ /* 0x0011e2000c101508 */
[----:B------:R-:W-:Y:S01]  /*35a0*/  ISETP.LT.AND P1, PT, R21, UR7, !P0 ;  /* 0x0000000715007c0c */ /* 0x000fe2000c721270 */
[C---:B------:R-:W-:Y:S01]  /*35b0*/  VIADD R21, R3.reuse, 0x6 ;  /* 0x0000000603157836 */ /* 0x040fe20000000000 */
[----:B0-----:R-:W-:Y:S01]  /*35c0*/  PRMT R23, R12, 0x7632, R23 ;  /* 0x000076320c177816 */ /* 0x001fe20000000017 */
[----:B------:R-:W-:-:S04]  /*35d0*/  VIADD R12, R3, 0x7 ;  /* 0x00000007030c7836 */ /* 0x000fc80000000000 */
[----:B------:R0:W-:Y:S01]  /*35e0*/  @P5 STG.E.U16 desc[UR8][R24.64], R23 ;  /* 0x0000001718005986 */ /* 0x0001e2000c101508 */
[----:B------:R-:W-:Y:S01]  /*35f0*/  ISETP.LT.AND P5, PT, R21, UR7, !P0 ;  /* 0x0000000715007c0c */ /* 0x000fe2000c7a1270 */
[C---:B------:R-:W-:Y:S01]  /*3600*/  VIADD R21, R19.reuse, UR6 ;  /* 0x0000000613157c36 */ /* 0x040fe20008000000 */
[----:B------:R-:W-:Y:S01]  /*3610*/  LEA.HI.X.SX32 R19, R19, R2, 0x1, P6 ;  /* 0x0000000213137211 */ /* 0x000fe200030f0eff */
[----:B------:R3:W-:Y:S01]  /*3620*/  @P4 STG.E.U16 desc[UR8][R26.64], R13 ;  /* 0x0000000d1a004986 */ /* 0x0007e2000c101508 */
[----:B------:R-:W-:Y:S01]  /*3630*/  ISETP.LT.AND P4, PT, R12, UR7, !P0 ;  /* 0x000000070c007c0c */ /* 0x000fe2000c781270 */
[----:B------:R-:W-:Y:S01]  /*3640*/  VIADD R12, R3, 0x8 ;  /* 0x00000008030c7836 */ /* 0x000fe20000000000 */
[----:B------:R-:W-:Y:S02]  /*3650*/  LEA R22, P6, R21, R0, 0x1 ;  /* 0x0000000015167211 */ /* 0x000fe400078c08ff */
[----:B0-----:R-:W-:Y:S02]  /*3660*/  PRMT R23, R13, 0x7632, R23 ;  /* 0x000076320d177816 */ /* 0x001fe40000000017 */
[----:B------:R-:W-:Y:S01]  /*3670*/  PRMT R24, R14, 0x7632, R24 ;  /* 0x000076320e187816 */ /* 0x000fe20000000018 */
[----:B---3--:R-:W-:-:S02]  /*3680*/  VIADD R13, R21, UR6 ;  /* 0x00000006150d7c36 */ /* 0x008fc40008000000 */
[----:B------:R0:W-:Y:S01]  /*3690*/  @P3 STG.E.U16 desc[UR8][R16.64], R23 ;  /* 0x0000001710003986 */ /* 0x0001e2000c101508 */
[----:B------:R-:W-:Y:S01]  /*36a0*/  ISETP.LT.AND P3, PT, R12, UR7, !P0 ;  /* 0x000000070c007c0c */ /* 0x000fe2000c761270 */
[----:B------:R-:W-:Y:S02]  /*36b0*/  VIADD R12, R3, 0x9 ;  /* 0x00000009030c7836 */ /* 0x000fe40000000000 */
[----:B------:R3:W-:Y:S03]  /*36c0*/  @P2 STG.E.U16 desc[UR8][R18.64], R14 ;  /* 0x0000000e12002986 */ /* 0x0007e6000c101508 */
[----:B------:R-:W-:Y:S02]  /*36d0*/  ISETP.LT.AND P2, PT, R12, UR7, !P0 ;  /* 0x000000070c007c0c */ /* 0x000fe4000c741270 */
[----:B0-----:R-:W-:Y:S01]  /*36e0*/  LEA.HI.X.SX32 R23, R21, R2, 0x1, P6 ;  /* 0x0000000215177211 */ /* 0x001fe200030f0eff */
[C---:B------:R-:W-:Y:S01]  /*36f0*/  VIADD R17, R13.reuse, UR6 ;  /* 0x000000060d117c36 */ /* 0x040fe20008000000 */
[----:B------:R-:W-:Y:S01]  /*3700*/  LEA R12, P6, R13, R0, 0x1 ;  /* 0x000000000d0c7211 */ /* 0x000fe200078c08ff */
[----:B------:R-:W-:-:S02]  /*3710*/  VIADD R21, R3, 0xa ;  /* 0x0000000a03157836 */ /* 0x000fc40000000000 */
[----:B---3--:R-:W-:Y:S01]  /*3720*/  VIADD R19, R17, UR6 ;  /* 0x0000000611137c36 */ /* 0x008fe20008000000 */
[----:B------:R-:W-:Y:S01]  /*3730*/  LEA.HI.X.SX32 R13, R13, R2, 0x1, P6 ;  /* 0x000000020d0d7211 */ /* 0x000fe200030f0eff */
[----:B------:R0:W-:Y:S01]  /*3740*/  @P1 STG.E.U16 desc[UR8][R22.64], R24 ;  /* 0x0000001816001986 */ /* 0x0001e2000c101508 */
[----:B------:R-:W-:Y:S01]  /*3750*/  LEA R16, P6, R17, R0, 0x1 ;  /* 0x0000000011107211 */ /* 0x000fe200078c08ff */
[----:B------:R-:W-:Y:S01]  /*3760*/  VIADD R14, R3, 0xb ;  /* 0x0000000b030e7836 */ /* 0x000fe20000000000 */
[----:B------:R-:W-:Y:S01]  /*3770*/  ISETP.LT.AND P1, PT, R21, UR7, !P0 ;  /* 0x0000000715007c0c */ /* 0x000fe2000c721270 */
[----:B------:R-:W-:Y:S01]  /*3780*/  VIADD R21, R19, UR6 ;  /* 0x0000000613157c36 */ /* 0x000fe20008000000 */
[----:B------:R-:W-:Y:S01]  /*3790*/  LEA.HI.X.SX32 R17, R17, R2, 0x1, P6 ;  /* 0x0000000211117211 */ /* 0x000fe200030f0eff */
[----:B------:R3:W-:Y:S01]  /*37a0*/  @P5 STG.E.U16 desc[UR8][R12.64], R15 ;  /* 0x0000000f0c005986 */ /* 0x0007e2000c101508 */
[----:B------:R-:W-:Y:S02]  /*37b0*/  LEA R18, P6, R19, R0, 0x1 ;  /* 0x0000000013127211 */ /* 0x000fe400078c08ff */
[----:B------:R-:W-:Y:S01]  /*37c0*/  ISETP.LT.AND P5, PT, R14, UR7, !P0 ;  /* 0x000000070e007c0c */ /* 0x000fe2000c7a1270 */
[----:B------:R-:W-:Y:S01]  /*37d0*/  VIADD R14, R3, 0xc ;  /* 0x0000000c030e7836 */ /* 0x000fe20000000000 */
[----:B------:R-:W-:-:S02]  /*37e0*/  LEA.HI.X.SX32 R19, R19, R2, 0x1, P6 ;  /* 0x0000000213137211 */ /* 0x000fc400030f0eff */
[----:B0-----:R-:W-:Y:S02]  /*37f0*/  PRMT R23, R15, 0x7632, R23 ;  /* 0x000076320f177816 */ /* 0x001fe40000000017 */
[----:B------:R-:W-:Y:S01]  /*3800*/  LEA R22, P6, R21, R0, 0x1 ;  /* 0x0000000015167211 */ /* 0x000fe200078c08ff */
[----:B---3--:R-:W-:Y:S02]  /*3810*/  VIADD R12, R3, 0xd ;  /* 0x0000000d030c7836 */ /* 0x008fe40000000000 */
[----:B------:R0:W-:Y:S01]  /*3820*/  @P4 STG.E.U16 desc[UR8][R16.64], R23 ;  /* 0x0000001710004986 */ /* 0x0001e2000c101508 */
[----:B------:R-:W-:Y:S01]  /*3830*/  VIADD R13, R21, UR6 ;  /* 0x00000006150d7c36 */ /* 0x000fe20008000000 */
[----:B------:R-:W-:Y:S01]  /*3840*/  ISETP.LT.AND P4, PT, R14, UR7, !P0 ;  /* 0x000000070e007c0c */ /* 0x000fe2000c781270 */
[----:B------:R-:W-:Y:S01]  /*3850*/  VIADD R14, R3, 0xe ;  /* 0x0000000e030e7836 */ /* 0x000fe20000000000 */
[----:B-1----:R1:W-:Y:S01]  /*3860*/  @P3 STG.E.U16 desc[UR8][R18.64], R8 ;  /* 0x0000000812003986 */ /* 0x0023e2000c101508 */
[----:B------:R-:W-:Y:S01]  /*3870*/  ISETP.LT.AND P3, PT, R12, UR7, !P0 ;  /* 0x000000070c007c0c */ /* 0x000fe2000c761270 */
[----:B------:R-:W-:Y:S01]  /*3880*/  VIADD R15, R13, UR6 ;  /* 0x000000060d0f7c36 */ /* 0x000fe20008000000 */
[----:B0-----:R-:W-:-:S03]  /*3890*/  LEA.HI.X.SX32 R23, R21, R2, 0x1, P6 ;  /* 0x0000000215177211 */ /* 0x001fc600030f0eff */
[----:B------:R-:W-:Y:S01]  /*38a0*/  VIADD R17, R15, UR6 ;  /* 0x000000060f117c36 */ /* 0x000fe20008000000 */
[----:B------:R-:W-:Y:S02]  /*38b0*/  LEA R12, P6, R13, R0, 0x1 ;  /* 0x000000000d0c7211 */ /* 0x000fe400078c08ff */
[----:B-1----:R-:W-:Y:S01]  /*38c0*/  PRMT R19, R8, 0x7632, R19 ;  /* 0x0000763208137816 */ /* 0x002fe20000000013 */
[----:B------:R-:W-:Y:S01]  /*38d0*/  VIADD R8, R3, 0xf ;  /* 0x0000000f03087836 */ /* 0x000fe20000000000 */
[----:B------:R-:W-:Y:S02]  /*38e0*/  LEA.HI.X.SX32 R13, R13, R2, 0x1, P6 ;  /* 0x000000020d0d7211 */ /* 0x000fe400030f0eff */
[----:B--2---:R-:W-:Y:S01]  /*38f0*/  PRMT R21, R5, 0x7632, R21 ;  /* 0x0000763205157816 */ /* 0x004fe20000000015 */
[----:B------:R0:W-:Y:S01]  /*3900*/  @P2 STG.E.U16 desc[UR8][R22.64], R19 ;  /* 0x0000001316002986 */ /* 0x0001e2000c101508 */
[----:B------:R-:W-:Y:S02]  /*3910*/  ISETP.LT.AND P2, PT, R14, UR7, !P0 ;  /* 0x000000070e007c0c */ /* 0x000fe4000c741270 */
[----:B------:R-:W-:Y:S01]  /*3920*/  LEA R14, P6, R15, R0, 0x1 ;  /* 0x000000000f0e7211 */ /* 0x000fe200078c08ff */
[----:B------:R1:W-:Y:S01]  /*3930*/  @P1 STG.E.U16 desc[UR8][R12.64], R9 ;  /* 0x000000090c001986 */ /* 0x0003e2000c101508 */
[----:B------:R-:W-:Y:S01]  /*3940*/  ISETP.LT.AND P1, PT, R8, UR7, !P0 ;  /* 0x0000000708007c0c */ /* 0x000fe2000c721270 */
[----:B------:R-:W-:Y:S01]  /*3950*/  VIADD R8, R3, 0x10 ;  /* 0x0000001003087836 */ /* 0x000fe20000000000 */
[----:B------:R-:W-:-:S02]  /*3960*/  LEA.HI.X.SX32 R15, R15, R2, 0x1, P6 ;  /* 0x000000020f0f7211 */ /* 0x000fc400030f0eff */
[C---:B------:R-:W-:Y:S01]  /*3970*/  LEA R16, P6, R17.reuse, R0, 0x1 ;  /* 0x0000000011107211 */ /* 0x040fe200078c08ff */
[----:B0-----:R-:W-:-:S03]  /*3980*/  VIADD R19, R17, UR6 ;  /* 0x0000000611137c36 */ /* 0x001fc60008000000 */
[----:B------:R-:W-:Y:S02]  /*3990*/  LEA.HI.X.SX32 R17, R17, R2, 0x1, P6 ;  /* 0x0000000211117211 */ /* 0x000fe400030f0eff */
[----:B-1----:R-:W-:Y:S01]  /*39a0*/  PRMT R13, R9, 0x7632, R13 ;  /* 0x00007632090d7816 */ /* 0x002fe2000000000d */
[C---:B------:R-:W-:Y:S01]  /*39b0*/  VIADD R9, R19.reuse, UR6 ;  /* 0x0000000613097c36 */ /* 0x040fe20008000000 */
[----:B------:R-:W-:Y:S01]  /*39c0*/  LEA R18, P6, R19, R0, 0x1 ;  /* 0x0000000013127211 */ /* 0x000fe200078c08ff */
[C---:B------:R-:W-:Y:S02]  /*39d0*/  VIADD R12, R3.reuse, 0x12 ;  /* 0x00000012030c7836 */ /* 0x040fe40000000000 */
[----:B------:R0:W-:Y:S01]  /*39e0*/  @P5 STG.E.U16 desc[UR8][R14.64], R13 ;  /* 0x0000000d0e005986 */ /* 0x0001e2000c101508 */
[----:B------:R-:W-:Y:S01]  /*39f0*/  ISETP.LT.AND P5, PT, R8, UR7, !P0 ;  /* 0x0000000708007c0c */ /* 0x000fe2000c7a1270 */
[----:B------:R-:W-:Y:S01]  /*3a00*/  VIADD R8, R3, 0x11 ;  /* 0x0000001103087836 */ /* 0x000fe20000000000 */
[----:B------:R-:W-:Y:S01]  /*3a10*/  LEA.HI.X.SX32 R19, R19, R2, 0x1, P6 ;  /* 0x0000000213137211 */ /* 0x000fe200030f0eff */
[----:B------:R1:W-:Y:S03]  /*3a20*/  @P4 STG.E.U16 desc[UR8][R16.64], R10 ;  /* 0x0000000a10004986 */ /* 0x0003e6000c101508 */
[----:B------:R-:W-:-:S02]  /*3a30*/  ISETP.LT.AND P4, PT, R8, UR7, !P0 ;  /* 0x0000000708007c0c */ /* 0x000fc4000c781270 */
[C---:B------:R-:W-:Y:S01]  /*3a40*/  LEA R8, P6, R9.reuse, R0, 0x1 ;  /* 0x0000000009087211 */ /* 0x040fe200078c08ff */
[----:B0-----:R-:W-:-:S03]  /*3a50*/  VIADD R13, R9, UR6 ;  /* 0x00000006090d7c36 */ /* 0x001fc60008000000 */
[----:B------:R-:W-:Y:S02]  /*3a60*/  LEA.HI.X.SX32 R9, R9, R2, 0x1, P6 ;  /* 0x0000000209097211 */ /* 0x000fe400030f0eff */
[----:B-1----:R-:W-:Y:S01]  /*3a70*/  PRMT R17, R10, 0x7632, R17 ;  /* 0x000076320a117816 */ /* 0x002fe20000000011 */
[----:B------:R-:W-:Y:S02]  /*3a80*/  VIADD R15, R13, UR6 ;  /* 0x000000060d0f7c36 */ /* 0x000fe40008000000 */
[----:B------:R-:W-:Y:S02]  /*3a90*/  VIADD R10, R3, 0x13 ;  /* 0x00000013030a7836 */ /* 0x000fe40000000000 */
        /* <DEDUP_REMOVED lines=10> */
[----:B------:R-:W-:Y:S01]  /*3b40*/  PRMT R19, R11, 0x7632, R19 ;  /* 0x000076320b137816 */ /* 0x000fe20000000013 */
[C---:B-1----:R-:W-:Y:S01]  /*3b50*/  VIADD R9, R17.reuse, UR6 ;  /* 0x0000000611097c36 */ /* 0x042fe20008000000 */
[----:B------:R-:W-:Y:S01]  /*3b60*/  LEA R16, P6, R17, R0, 0x1 ;  /* 0x0000000011107211 */ /* 0x000fe200078c08ff */
[----:B------:R-:W-:Y:S02]  /*3b70*/  VIADD R8, R3, 0x15 ;  /* 0x0000001503087836 */ /* 0x000fe40000000000 */
[----:B------:R0:W-:Y:S01]  /*3b80*/  @P1 STG.E.U16 desc[UR8][R12.64], R19 ;  /* 0x000000130c001986 */ /* 0x0001e2000c101508 */
[----:B------:R-:W-:Y:S02]  /*3b90*/  LEA.HI.X.SX32 R17, R17, R2, 0x1, P6 ;  /* 0x0000000211117211 */ /* 0x000fe400030f0eff */
[----:B------:R-:W-:Y:S01]  /*3ba0*/  LEA R18, P6, R9, R0, 0x1 ;  /* 0x0000000009127211 */ /* 0x000fe200078c08ff */
[----:B------:R1:W-:Y:S01]  /*3bb0*/  @P5 STG.E.U16 desc[UR8][R14.64], R4 ;  /* 0x000000040e005986 */ /* 0x0003e2000c101508 */
[----:B------:R-:W-:Y:S01]  /*3bc0*/  ISETP.LT.AND P5, PT, R8, UR7, !P0 ;  /* 0x0000000708007c0c */ /* 0x000fe2000c7a1270 */
[----:B------:R-:W-:Y:S01]  /*3bd0*/  VIADD R8, R3, 0x16 ;  /* 0x0000001603087836 */ /* 0x000fe20000000000 */
[----:B------:R-:W-:-:S02]  /*3be0*/  ISETP.LT.AND P1, PT, R10, UR7, !P0 ;  /* 0x000000070a007c0c */ /* 0x000fc4000c721270 */
[C---:B0-----:R-:W-:Y:S01]  /*3bf0*/  LEA.HI.X.SX32 R19, R9.reuse, R2, 0x1, P6 ;  /* 0x0000000209137211 */ /* 0x041fe200030f0eff */
[----:B------:R-:W-:Y:S01]  /*3c00*/  VIADD R9, R9, UR6 ;  /* 0x0000000609097c36 */ /* 0x000fe20008000000 */
[----:B------:R-:W-:Y:S01]  /*3c10*/  PRMT R13, R4, 0x7632, R13 ;  /* 0x00007632040d7816 */ /* 0x000fe2000000000d */
[----:B-1----:R-:W-:-:S03]  /*3c20*/  VIADD R4, R3, 0x17 ;  /* 0x0000001703047836 */ /* 0x002fc60000000000 */
[C---:B------:R-:W-:Y:S01]  /*3c30*/  LEA R12, P6, R9.reuse, R0, 0x1 ;  /* 0x00000000090c7211 */ /* 0x040fe200078c08ff */
[----:B------:R0:W-:Y:S01]  /*3c40*/  @P4 STG.E.U16 desc[UR8][R16.64], R13 ;  /* 0x0000000d10004986 */ /* 0x0001e2000c101508 */
[----:B------:R-:W-:Y:S01]  /*3c50*/  ISETP.LT.AND P4, PT, R8, UR7, !P0 ;  /* 0x0000000708007c0c */ /* 0x000fe2000c781270 */
[----:B------:R-:W-:Y:S02]  /*3c60*/  VIADD R15, R9, UR6 ;  /* 0x00000006090f7c36 */ /* 0x000fe40008000000 */
[----:B------:R1:W-:Y:S01]  /*3c70*/  @P3 STG.E.U16 desc[UR8][R18.64], R5 ;  /* 0x0000000512003986 */ /* 0x0003e2000c101508 */
[----:B------:R-:W-:Y:S01]  /*3c80*/  ISETP.LT.AND P3, PT, R4, UR7, !P0 ;  /* 0x0000000704007c0c */ /* 0x000fe2000c761270 */
[----:B------:R-:W-:Y:S01]  /*3c90*/  VIADD R4, R3, 0x18 ;  /* 0x0000001803047836 */ /* 0x000fe20000000000 */
[----:B0-----:R-:W-:Y:S01]  /*3ca0*/  LEA.HI.X.SX32 R13, R9, R2, 0x1, P6 ;  /* 0x00000002090d7211 */ /* 0x001fe200030f0eff */
[C---:B------:R-:W-:Y:S01]  /*3cb0*/  VIADD R17, R15.reuse, UR6 ;  /* 0x000000060f117c36 */ /* 0x040fe20008000000 */
[----:B------:R0:W2:Y:S01]  /*3cc0*/  LDS.128 R8, [R20] ;  /* 0x0000000014087984 */ /* 0x0000a20000000c00 */
[----:B------:R-:W-:Y:S01]  /*3cd0*/  LEA R14, P6, R15, R0, 0x1 ;  /* 0x000000000f0e7211 */ /* 0x000fe200078c08ff */
[----:B-1----:R-:W-:-:S02]  /*3ce0*/  VIADD R5, R3, 0x19 ;  /* 0x0000001903057836 */ /* 0x002fc40000000000 */
[----:B------:R1:W-:Y:S01]  /*3cf0*/  @P2 STG.E.U16 desc[UR8][R12.64], R21 ;  /* 0x000000150c002986 */ /* 0x0003e2000c101508 */
[----:B------:R-:W-:Y:S01]  /*3d00*/  LEA.HI.X.SX32 R15, R15, R2, 0x1, P6 ;  /* 0x000000020f0f7211 */ /* 0x000fe200030f0eff */
[----:B------:R-:W-:Y:S01]  /*3d10*/  VIADD R19, R17, UR6 ;  /* 0x0000000611137c36 */ /* 0x000fe20008000000 */
[----:B------:R-:W-:Y:S01]  /*3d20*/  ISETP.LT.AND P2, PT, R4, UR7, !P0 ;  /* 0x0000000704007c0c */ /* 0x000fe2000c741270 */
[----:B------:R-:W-:Y:S01]  /*3d30*/  VIADD R18, R3, 0x1a ;  /* 0x0000001a03127836 */ /* 0x000fe20000000000 */
[----:B------:R-:W-:Y:S01]  /*3d40*/  LEA R4, P6, R17, R0, 0x1 ;  /* 0x0000000011047211 */ /* 0x000fe200078c08ff */
[----:B------:R3:W-:Y:S01]  /*3d50*/  @P1 STG.E.U16 desc[UR8][R14.64], R6 ;  /* 0x000000060e001986 */ /* 0x0007e2000c101508 */
[----:B------:R-:W-:Y:S02]  /*3d60*/  ISETP.LT.AND P1, PT, R5, UR7, !P0 ;  /* 0x0000000705007c0c */ /* 0x000fe4000c721270 */
[----:B------:R-:W-:Y:S02]  /*3d70*/  LEA.HI.X.SX32 R5, R17, R2, 0x1, P6 ;  /* 0x0000000211057211 */ /* 0x000fe400030f0eff */
[----:B0-----:R-:W-:Y:S01]  /*3d80*/  PRMT R20, R6, 0x7632, R20 ;  /* 0x0000763206147816 */ /* 0x001fe20000000014 */
[C---:B-1----:R-:W-:Y:S01]  /*3d90*/  VIADD R13, R19.reuse, UR6 ;  /* 0x00000006130d7c36 */ /* 0x042fe20008000000 */
[----:B------:R-:W-:-:S03]  /*3da0*/  LEA R16, P6, R19, R0, 0x1 ;  /* 0x0000000013107211 */ /* 0x000fc600078c08ff */
[----:B------:R0:W-:Y:S01]  /*3db0*/  @P5 STG.E.U16 desc[UR8][R4.64], R20 ;  /* 0x0000001404005986 */ /* 0x0001e2000c101508 */
[----:B------:R-:W-:Y:S01]  /*3dc0*/  LEA.HI.X.SX32 R17, R19, R2, 0x1, P6 ;  /* 0x0000000213117211 */ /* 0x000fe200030f0eff */
[C---:B---3--:R-:W-:Y:S01]  /*3dd0*/  VIADD R15, R13.reuse, UR6 ;  /* 0x000000060d0f7c36 */ /* 0x048fe20008000000 */
[----:B------:R-:W-:Y:S01]  /*3de0*/  LEA R12, P6, R13, R0, 0x1 ;  /* 0x000000000d0c7211 */ /* 0x000fe200078c08ff */
[----:B------:R-:W-:Y:S01]  /*3df0*/  VIADD R6, R3, 0x1b ;  /* 0x0000001b03067836 */ /* 0x000fe20000000000 */
[----:B------:R-:W-:Y:S01]  /*3e00*/  ISETP.LT.AND P5, PT, R18, UR7, !P0 ;  /* 0x0000000712007c0c */ /* 0x000fe2000c7a1270 */
[----:B------:R1:W-:Y:S01]  /*3e10*/  @P4 STG.E.U16 desc[UR8][R16.64], R7 ;  /* 0x0000000710004986 */ /* 0x0003e2000c101508 */
[----:B------:R-:W-:Y:S02]  /*3e20*/  PRMT R18, R7, 0x7632, R18 ;  /* 0x0000763207127816 */ /* 0x000fe40000000012 */
[----:B------:R-:W-:Y:S02]  /*3e30*/  LEA.HI.X.SX32 R13, R13, R2, 0x1, P6 ;  /* 0x000000020d0d7211 */ /* 0x000fe400030f0eff */
[C---:B------:R-:W-:Y:S01]  /*3e40*/  LEA R14, P6, R15.reuse, R0, 0x1 ;  /* 0x000000000f0e7211 */ /* 0x040fe200078c08ff */
[----:B0-----:R-:W-:Y:S01]  /*3e50*/  VIADD R5, R15, UR6 ;  /* 0x000000060f057c36 */ /* 0x001fe20008000000 */
[----:B------:R-:W-:Y:S01]  /*3e60*/  ISETP.LT.AND P4, PT, R6, UR7, !P0 ;  /* 0x0000000706007c0c */ /* 0x000fe2000c781270 */
[----:B------:R-:W-:Y:S01]  /*3e70*/  VIADD R6, R3, 0x1c ;  /* 0x0000001c03067836 */ /* 0x000fe20000000000 */
[----:B------:R-:W-:Y:S01]  /*3e80*/  LEA.HI.X.SX32 R15, R15, R2, 0x1, P6 ;  /* 0x000000020f0f7211 */ /* 0x000fe200030f0eff */
[----:B------:R0:W-:Y:S01]  /*3e90*/  @P3 STG.E.U16 desc[UR8][R12.64], R18 ;  /* 0x000000120c003986 */ /* 0x0001e2000c101508 */
[C---:B------:R-:W-:Y:S01]  /*3ea0*/  LEA R4, P6, R5.reuse, R0, 0x1 ;  /* 0x0000000005047211 */ /* 0x040fe200078c08ff */
[----:B-1----:R-:W-:Y:S01]  /*3eb0*/  VIADD R7, R5, UR6 ;  /* 0x0000000605077c36 */ /* 0x002fe20008000000 */
[----:B------:R-:W-:Y:S01]  /*3ec0*/  ISETP.LT.AND P3, PT, R6, UR7, !P0 ;  /* 0x0000000706007c0c */ /* 0x000fe2000c761270 */
[----:B------:R-:W-:Y:S01]  /*3ed0*/  VIADD R6, R3, 0x1d ;  /* 0x0000001d03067836 */ /* 0x000fe20000000000 */
[----:B------:R-:W-:Y:S01]  /*3ee0*/  LEA.HI.X.SX32 R5, R5, R2, 0x1, P6 ;  /* 0x0000000205057211 */ /* 0x000fe200030f0eff */
[----:B------:R-:W-:Y:S01]  /*3ef0*/  VIADD R17, R7, UR6 ;  /* 0x0000000607117c36 */ /* 0x000fe20008000000 */
[----:B--2---:R1:W-:Y:S02]  /*3f00*/  @P2 STG.E.U16 desc[UR8][R14.64], R8 ;  /* 0x000000080e002986 */ /* 0x0043e4000c101508 */
[----:B------:R-:W-:Y:S01]  /*3f10*/  ISETP.LT.AND P2, PT, R6, UR7, !P0 ;  /* 0x0000000706007c0c */ /* 0x000fe2000c741270 */
[----:B------:R-:W-:Y:S01]  /*3f20*/  VIADD R19, R17, UR6 ;  /* 0x0000000611137c36 */ /* 0x000fe20008000000 */
[----:B------:R-:W-:-:S02]  /*3f30*/  LEA R6, P6, R7, R0, 0x1 ;  /* 0x0000000007067211 */ /* 0x000fc400078c08ff */
[----:B0-----:R-:W-:Y:S01]  /*3f40*/  PRMT R13, R8, 0x7632, R13 ;  /* 0x00007632080d7816 */ /* 0x001fe2000000000d */
[----:B------:R-:W-:Y:S01]  /*3f50*/  VIADD R21, R19, UR6 ;  /* 0x0000000613157c36 */ /* 0x000fe20008000000 */
[----:B------:R-:W-:-:S03]  /*3f60*/  LEA.HI.X.SX32 R7, R7, R2, 0x1, P6 ;  /* 0x0000000207077211 */ /* 0x000fc600030f0eff */
[----:B------:R0:W-:Y:S01]  /*3f70*/  @P1 STG.E.U16 desc[UR8][R4.64], R13 ;  /* 0x0000000d04001986 */ /* 0x0001e2000c101508 */
[-C--:B------:R-:W-:Y:S01]  /*3f80*/  LEA R12, P1, R17, R0.reuse, 0x1 ;  /* 0x00000000110c7211 */ /* 0x080fe200078208ff */
[----:B------:R-:W-:Y:S01]  /*3f90*/  VIADD R23, R21, UR6 ;  /* 0x0000000615177c36 */ /* 0x000fe20008000000 */
[----:B-1----:R-:W-:Y:S01]  /*3fa0*/  LEA R14, P6, R19, R0, 0x1 ;  /* 0x00000000130e7211 */ /* 0x002fe200078c08ff */
[C---:B------:R-:W-:Y:S01]  /*3fb0*/  VIADD R8, R3.reuse, 0x1e ;  /* 0x0000001e03087836 */ /* 0x040fe20000000000 */
[----:B------:R1:W-:Y:S01]  /*3fc0*/  @P5 STG.E.U16 desc[UR8][R6.64], R9 ;  /* 0x0000000906005986 */ /* 0x0003e2000c101508 */
[----:B------:R-:W-:Y:S01]  /*3fd0*/  VIADD R3, R3, 0x1f ;  /* 0x0000001f03037836 */ /* 0x000fe20000000000 */
[----:B------:R-:W-:Y:S01]  /*3fe0*/  LEA.HI.X.SX32 R15, R19, R2, 0x1, P6 ;  /* 0x00000002130f7211 */ /* 0x000fe200030f0eff */
[----:B------:R-:W-:Y:S01]  /*3ff0*/  VIADD R19, R23, UR6 ;  /* 0x0000000617137c36 */ /* 0x000fe20008000000 */
[----:B------:R-:W-:Y:S02]  /*4000*/  LEA R16, P6, R21, R0, 0x1 ;  /* 0x0000000015107211 */ /* 0x000fe400078c08ff */
[----:B0-----:R-:W-:-:S02]  /*4010*/  LEA.HI.X.SX32 R13, R17, R2, 0x1, P1 ;  /* 0x00000002110d7211 */ /* 0x001fc400008f0eff */
[----:B------:R-:W-:Y:S02]  /*4020*/  LEA R4, P1, R23, R0, 0x1 ;  /* 0x0000000017047211 */ /* 0x000fe400078208ff */
[-C--:B------:R-:W-:Y:S02]  /*4030*/  LEA.HI.X.SX32 R17, R21, R2.reuse, 0x1, P6 ;  /* 0x0000000215117211 */ /* 0x080fe400030f0eff */
[----:B------:R-:W-:Y:S02]  /*4040*/  LEA.HI.X.SX32 R5, R23, R2, 0x1, P1 ;  /* 0x0000000217057211 */ /* 0x000fe400008f0eff */
[----:B------:R-:W-:Y:S02]  /*4050*/  ISETP.LT.AND P1, PT, R8, UR7, !P0 ;  /* 0x0000000708007c0c */ /* 0x000fe4000c721270 */
[----:B------:R-:W-:Y:S02]  /*4060*/  ISETP.LT.AND P0, PT, R3, UR7, !P0 ;  /* 0x0000000703007c0c */ /* 0x000fe4000c701270 */
[----:B------:R-:W-:-:S02]  /*4070*/  LEA R18, P6, R19, R0, 0x1 ;  /* 0x0000000013127211 */ /* 0x000fc400078c08ff */
[----:B------:R-:W-:Y:S02]  /*4080*/  PRMT R0, R9, 0x7632, R0 ;  /* 0x0000763209007816 */ /* 0x000fe40000000000 */
[----:B------:R-:W-:Y:S02]  /*4090*/  PRMT R8, R10, 0x7632, R8 ;  /* 0x000076320a087816 */ /* 0x000fe40000000008 */
[----:B------:R-:W-:Y:S01]  /*40a0*/  LEA.HI.X.SX32 R19, R19, R2, 0x1, P6 ;  /* 0x0000000213137211 */ /* 0x000fe200030f0eff */
[----:B------:R1:W-:Y:S04]  /*40b0*/  @P4 STG.E.U16 desc[UR8][R12.64], R0 ;  /* 0x000000000c004986 */ /* 0x0003e8000c101508 */
[----:B------:R1:W-:Y:S04]  /*40c0*/  @P3 STG.E.U16 desc[UR8][R14.64], R10 ;  /* 0x0000000a0e003986 */ /* 0x0003e8000c101508 */
[----:B------:R1:W-:Y:S04]  /*40d0*/  @P2 STG.E.U16 desc[UR8][R16.64], R8 ;  /* 0x0000000810002986 */ /* 0x0003e8000c101508 */
[----:B------:R1:W-:Y:S01]  /*40e0*/  @P1 STG.E.U16 desc[UR8][R4.64], R11 ;  /* 0x0000000b04001986 */ /* 0x0003e2000c101508 */
[----:B------:R-:W-:Y:S05]  /*40f0*/  @!P0 EXIT ;  /* 0x000000000000894d */ /* 0x000fea0003800000 */
[----:B-1----:R-:W-:-:S05]  /*4100*/  PRMT R9, R11, 0x7632, R9 ;  /* 0x000076320b097816 */ /* 0x002fca0000000009 */
[----:B------:R-:W-:Y:S01]  /*4110*/  STG.E.U16 desc[UR8][R18.64], R9 ;  /* 0x0000000912007986 */ /* 0x000fe2000c101508 */
[----:B------:R-:W-:Y:S05]  /*4120*/  EXIT ;  /* 0x000000000000794d */ /* 0x000fea0003800000 */
.L_x_2:
[----:B------:R-:W-:-:S00]  /*4130*/  BRA `(.L_x_2) ;  /* 0xfffffffc00fc7947 */ /* 0x000fc0000383ffff */
[----:B------:R-:W-:-:S00]  /*4140*/  NOP ;  /* 0x0000000000007918 */ /* 0x000fc00000000000 */
        /* <DEDUP_REMOVED lines=11> */
.L_x_3:


//--------------------- .nv.shared.matmul_kernel  --------------------------
	.section	.nv.shared.matmul_kernel,"aw",@nobits
	.sectionflags	@""
	.align	16
	.zero		1024


//--------------------- .nv.shared.reserved.0     --------------------------
	.section	.nv.shared.reserved.0,"aw",@nobits
	.weak		__nv_reservedSMEM_offset_0_alias
	.size		__nv_reservedSMEM_offset_0_alias, 0, 0
	.other		__nv_reservedSMEM_offset_0_alias,@"STO_CUDA_RESERVED_SHARED STV_DEFAULT"
__nv_reservedSMEM_offset_0_alias:
	.zero		0


//--------------------- .nv.constant0.matmul_kernel --------------------------
	.section	.nv.constant0.matmul_kernel,"a",@progbits
	.sectionflags	@""
	.align	4
.nv.constant0.matmul_kernel:
	.zero		608


//--------------------- SYMBOLS --------------------------

	.type		.nv.reservedSmem.offset0,@object
	.size		.nv.reservedSmem.offset0,0x4
